//
// Generated by NVIDIA NVVM Compiler
//
// Compiler Build ID: CL-36424714
// Cuda compilation tools, release 13.0, V13.0.88
// Based on NVVM 20.0.0
//

.version 9.0
.target sm_100
.address_size 64

	// .globl	_Z24gpu_submatrix_fw_krnl_p1iiPiiii

.visible .entry _Z24gpu_submatrix_fw_krnl_p1iiPiiii(
	.param .u32 _Z24gpu_submatrix_fw_krnl_p1iiPiiii_param_0,
	.param .u32 _Z24gpu_submatrix_fw_krnl_p1iiPiiii_param_1,
	.param .u64 .ptr .align 1 _Z24gpu_submatrix_fw_krnl_p1iiPiiii_param_2,
	.param .u32 _Z24gpu_submatrix_fw_krnl_p1iiPiiii_param_3,
	.param .u32 _Z24gpu_submatrix_fw_krnl_p1iiPiiii_param_4,
	.param .u32 _Z24gpu_submatrix_fw_krnl_p1iiPiiii_param_5
)
{
	.reg .pred 	%p<26>;
	.reg .b32 	%r<131>;
	.reg .b64 	%rd<22>;

	ld.param.u32 	%r65, [_Z24gpu_submatrix_fw_krnl_p1iiPiiii_param_0];
	ld.param.u32 	%r66, [_Z24gpu_submatrix_fw_krnl_p1iiPiiii_param_1];
	ld.param.u64 	%rd11, [_Z24gpu_submatrix_fw_krnl_p1iiPiiii_param_2];
	ld.param.u32 	%r67, [_Z24gpu_submatrix_fw_krnl_p1iiPiiii_param_4];
	ld.param.u32 	%r68, [_Z24gpu_submatrix_fw_krnl_p1iiPiiii_param_5];
	cvta.to.global.u64 	%rd1, %rd11;
	setp.lt.s32 	%p1, %r67, 1;
	@%p1 bra 	$L__BB0_45;
	mul.lo.s32 	%r1, %r67, %r66;
	and.b32  	%r2, %r67, 7;
	add.s32 	%r3, %r2, -1;
	and.b32  	%r4, %r67, 3;
	and.b32  	%r5, %r67, 2147483640;
	and.b32  	%r6, %r67, 1;
	neg.s32 	%r7, %r5;
	add.s64 	%rd2, %rd1, 16;
	mov.b32 	%r112, 0;
$L__BB0_2:
	add.s32 	%r71, %r112, %r65;
	mad.lo.s32 	%r9, %r71, %r68, %r1;
	mov.b32 	%r113, 0;
$L__BB0_3:
	setp.lt.u32 	%p2, %r67, 8;
	add.s32 	%r73, %r113, %r65;
	mad.lo.s32 	%r11, %r73, %r68, %r1;
	add.s32 	%r74, %r11, %r112;
	mul.wide.s32 	%rd12, %r74, 4;
	add.s64 	%rd3, %rd1, %rd12;
	mov.b32 	%r128, 0;
	@%p2 bra 	$L__BB0_22;
	mov.u32 	%r114, %r9;
	mov.u32 	%r115, %r11;
	mov.u32 	%r116, %r7;
$L__BB0_5:
	.pragma "nounroll";
	mul.wide.s32 	%rd13, %r115, 4;
	add.s64 	%rd4, %rd2, %rd13;
	mul.wide.s32 	%rd14, %r114, 4;
	add.s64 	%rd5, %rd2, %rd14;
	ld.global.u32 	%r118, [%rd3];
	ld.global.u32 	%r75, [%rd5+-16];
	add.s32 	%r16, %r75, %r118;
	ld.global.u32 	%r76, [%rd4+-16];
	setp.ge.s32 	%p3, %r16, %r76;
	@%p3 bra 	$L__BB0_7;
	st.global.u32 	[%rd4+-16], %r16;
	ld.global.u32 	%r118, [%rd3];
$L__BB0_7:
	ld.global.u32 	%r77, [%rd5+-12];
	add.s32 	%r19, %r77, %r118;
	ld.global.u32 	%r78, [%rd4+-12];
	setp.ge.s32 	%p4, %r19, %r78;
	@%p4 bra 	$L__BB0_9;
	st.global.u32 	[%rd4+-12], %r19;
	ld.global.u32 	%r118, [%rd3];
$L__BB0_9:
	ld.global.u32 	%r79, [%rd5+-8];
	add.s32 	%r22, %r79, %r118;
	ld.global.u32 	%r80, [%rd4+-8];
	setp.ge.s32 	%p5, %r22, %r80;
	@%p5 bra 	$L__BB0_11;
	st.global.u32 	[%rd4+-8], %r22;
	ld.global.u32 	%r118, [%rd3];
$L__BB0_11:
	ld.global.u32 	%r81, [%rd5+-4];
	add.s32 	%r25, %r81, %r118;
	ld.global.u32 	%r82, [%rd4+-4];
	setp.ge.s32 	%p6, %r25, %r82;
	@%p6 bra 	$L__BB0_13;
	st.global.u32 	[%rd4+-4], %r25;
	ld.global.u32 	%r118, [%rd3];
$L__BB0_13:
	ld.global.u32 	%r83, [%rd5];
	add.s32 	%r28, %r83, %r118;
	ld.global.u32 	%r84, [%rd4];
	setp.ge.s32 	%p7, %r28, %r84;
	@%p7 bra 	$L__BB0_15;
	st.global.u32 	[%rd4], %r28;
	ld.global.u32 	%r118, [%rd3];
$L__BB0_15:
	ld.global.u32 	%r85, [%rd5+4];
	add.s32 	%r31, %r85, %r118;
	ld.global.u32 	%r86, [%rd4+4];
	setp.ge.s32 	%p8, %r31, %r86;
	@%p8 bra 	$L__BB0_17;
	st.global.u32 	[%rd4+4], %r31;
	ld.global.u32 	%r118, [%rd3];
$L__BB0_17:
	ld.global.u32 	%r87, [%rd5+8];
	add.s32 	%r34, %r87, %r118;
	ld.global.u32 	%r88, [%rd4+8];
	setp.ge.s32 	%p9, %r34, %r88;
	@%p9 bra 	$L__BB0_19;
	st.global.u32 	[%rd4+8], %r34;
	ld.global.u32 	%r118, [%rd3];
$L__BB0_19:
	ld.global.u32 	%r89, [%rd5+12];
	add.s32 	%r37, %r89, %r118;
	ld.global.u32 	%r90, [%rd4+12];
	setp.ge.s32 	%p10, %r37, %r90;
	@%p10 bra 	$L__BB0_21;
	st.global.u32 	[%rd4+12], %r37;
$L__BB0_21:
	add.s32 	%r116, %r116, 8;
	add.s32 	%r115, %r115, 8;
	add.s32 	%r114, %r114, 8;
	setp.ne.s32 	%p11, %r116, 0;
	mov.u32 	%r128, %r5;
	@%p11 bra 	$L__BB0_5;
$L__BB0_22:
	setp.eq.s32 	%p12, %r2, 0;
	@%p12 bra 	$L__BB0_43;
	setp.lt.u32 	%p13, %r3, 3;
	@%p13 bra 	$L__BB0_33;
	add.s32 	%r91, %r128, %r11;
	add.s32 	%r92, %r9, %r128;
	ld.global.u32 	%r126, [%rd3];
	mul.wide.s32 	%rd15, %r92, 4;
	add.s64 	%rd6, %rd1, %rd15;
	ld.global.u32 	%r93, [%rd6];
	add.s32 	%r43, %r93, %r126;
	mul.wide.s32 	%rd16, %r91, 4;
	add.s64 	%rd7, %rd1, %rd16;
	ld.global.u32 	%r94, [%rd7];
	setp.ge.s32 	%p14, %r43, %r94;
	@%p14 bra 	$L__BB0_26;
	st.global.u32 	[%rd7], %r43;
	ld.global.u32 	%r126, [%rd3];
$L__BB0_26:
	ld.global.u32 	%r95, [%rd6+4];
	add.s32 	%r46, %r95, %r126;
	ld.global.u32 	%r96, [%rd7+4];
	setp.ge.s32 	%p15, %r46, %r96;
	@%p15 bra 	$L__BB0_28;
	st.global.u32 	[%rd7+4], %r46;
	ld.global.u32 	%r126, [%rd3];
$L__BB0_28:
	ld.global.u32 	%r97, [%rd6+8];
	add.s32 	%r49, %r97, %r126;
	ld.global.u32 	%r98, [%rd7+8];
	setp.ge.s32 	%p16, %r49, %r98;
	@%p16 bra 	$L__BB0_30;
	st.global.u32 	[%rd7+8], %r49;
	ld.global.u32 	%r126, [%rd3];
$L__BB0_30:
	ld.global.u32 	%r99, [%rd6+12];
	add.s32 	%r52, %r99, %r126;
	ld.global.u32 	%r100, [%rd7+12];
	setp.ge.s32 	%p17, %r52, %r100;
	@%p17 bra 	$L__BB0_32;
	st.global.u32 	[%rd7+12], %r52;
$L__BB0_32:
	add.s32 	%r128, %r128, 4;
$L__BB0_33:
	setp.eq.s32 	%p18, %r4, 0;
	@%p18 bra 	$L__BB0_43;
	setp.eq.s32 	%p19, %r4, 1;
	@%p19 bra 	$L__BB0_40;
	add.s32 	%r101, %r128, %r11;
	add.s32 	%r102, %r9, %r128;
	ld.global.u32 	%r129, [%rd3];
	mul.wide.s32 	%rd17, %r102, 4;
	add.s64 	%rd8, %rd1, %rd17;
	ld.global.u32 	%r103, [%rd8];
	add.s32 	%r56, %r103, %r129;
	mul.wide.s32 	%rd18, %r101, 4;
	add.s64 	%rd9, %rd1, %rd18;
	ld.global.u32 	%r104, [%rd9];
	setp.ge.s32 	%p20, %r56, %r104;
	@%p20 bra 	$L__BB0_37;
	st.global.u32 	[%rd9], %r56;
	ld.global.u32 	%r129, [%rd3];
$L__BB0_37:
	ld.global.u32 	%r105, [%rd8+4];
	add.s32 	%r59, %r105, %r129;
	ld.global.u32 	%r106, [%rd9+4];
	setp.ge.s32 	%p21, %r59, %r106;
	@%p21 bra 	$L__BB0_39;
	st.global.u32 	[%rd9+4], %r59;
$L__BB0_39:
	add.s32 	%r128, %r128, 2;
$L__BB0_40:
	setp.eq.s32 	%p22, %r6, 0;
	@%p22 bra 	$L__BB0_43;
	add.s32 	%r107, %r128, %r11;
	add.s32 	%r108, %r9, %r128;
	ld.global.u32 	%r109, [%rd3];
	mul.wide.s32 	%rd19, %r108, 4;
	add.s64 	%rd20, %rd1, %rd19;
	ld.global.u32 	%r110, [%rd20];
	add.s32 	%r62, %r110, %r109;
	mul.wide.s32 	%rd21, %r107, 4;
	add.s64 	%rd10, %rd1, %rd21;
	ld.global.u32 	%r111, [%rd10];
	setp.ge.s32 	%p23, %r62, %r111;
	@%p23 bra 	$L__BB0_43;
	st.global.u32 	[%rd10], %r62;
$L__BB0_43:
	add.s32 	%r113, %r113, 1;
	setp.ne.s32 	%p24, %r113, %r67;
	@%p24 bra 	$L__BB0_3;
	add.s32 	%r112, %r112, 1;
	setp.ne.s32 	%p25, %r112, %r67;
	@%p25 bra 	$L__BB0_2;
$L__BB0_45:
	ret;

}
	// .globl	_Z24gpu_submatrix_fw_krnl_p2iiPiiii
.visible .entry _Z24gpu_submatrix_fw_krnl_p2iiPiiii(
	.param .u32 _Z24gpu_submatrix_fw_krnl_p2iiPiiii_param_0,
	.param .u32 _Z24gpu_submatrix_fw_krnl_p2iiPiiii_param_1,
	.param .u64 .ptr .align 1 _Z24gpu_submatrix_fw_krnl_p2iiPiiii_param_2,
	.param .u32 _Z24gpu_submatrix_fw_krnl_p2iiPiiii_param_3,
	.param .u32 _Z24gpu_submatrix_fw_krnl_p2iiPiiii_param_4,
	.param .u32 _Z24gpu_submatrix_fw_krnl_p2iiPiiii_param_5
)
{
	.reg .pred 	%p<27>;
	.reg .b32 	%r<134>;
	.reg .b64 	%rd<22>;

	ld.param.u32 	%r65, [_Z24gpu_submatrix_fw_krnl_p2iiPiiii_param_0];
	ld.param.u64 	%rd11, [_Z24gpu_submatrix_fw_krnl_p2iiPiiii_param_2];
	ld.param.u32 	%r66, [_Z24gpu_submatrix_fw_krnl_p2iiPiiii_param_3];
	ld.param.u32 	%r67, [_Z24gpu_submatrix_fw_krnl_p2iiPiiii_param_4];
	ld.param.u32 	%r68, [_Z24gpu_submatrix_fw_krnl_p2iiPiiii_param_5];
	cvta.to.global.u64 	%rd1, %rd11;
	setp.lt.s32 	%p1, %r67, 1;
	@%p1 bra 	$L__BB1_45;
	mov.u32 	%r70, %tid.x;
	mul.lo.s32 	%r1, %r67, %r70;
	mul.lo.s32 	%r2, %r67, %r66;
	and.b32  	%r3, %r67, 7;
	and.b32  	%r4, %r67, 3;
	and.b32  	%r5, %r67, 2147483640;
	neg.s32 	%r6, %r5;
	add.s64 	%rd2, %rd1, 16;
	mov.b32 	%r115, 0;
$L__BB1_2:
	add.s32 	%r8, %r115, %r2;
	mad.lo.s32 	%r9, %r8, %r68, %r1;
	mov.b32 	%r116, 0;
$L__BB1_3:
	setp.lt.u32 	%p2, %r67, 8;
	add.s32 	%r73, %r116, %r65;
	mad.lo.s32 	%r11, %r73, %r68, %r1;
	add.s32 	%r74, %r116, %r2;
	mad.lo.s32 	%r75, %r74, %r68, %r8;
	mul.wide.s32 	%rd12, %r75, 4;
	add.s64 	%rd3, %rd1, %rd12;
	mov.b32 	%r131, 0;
	@%p2 bra 	$L__BB1_22;
	mov.u32 	%r117, %r9;
	mov.u32 	%r118, %r11;
	mov.u32 	%r119, %r6;
$L__BB1_5:
	.pragma "nounroll";
	mul.wide.s32 	%rd13, %r118, 4;
	add.s64 	%rd4, %rd2, %rd13;
	mul.wide.s32 	%rd14, %r117, 4;
	add.s64 	%rd5, %rd2, %rd14;
	ld.global.u32 	%r121, [%rd3];
	ld.global.u32 	%r76, [%rd5+-16];
	add.s32 	%r16, %r76, %r121;
	ld.global.u32 	%r77, [%rd4+-16];
	setp.ge.s32 	%p3, %r16, %r77;
	@%p3 bra 	$L__BB1_7;
	st.global.u32 	[%rd4+-16], %r16;
	ld.global.u32 	%r121, [%rd3];
$L__BB1_7:
	ld.global.u32 	%r78, [%rd5+-12];
	add.s32 	%r19, %r78, %r121;
	ld.global.u32 	%r79, [%rd4+-12];
	setp.ge.s32 	%p4, %r19, %r79;
	@%p4 bra 	$L__BB1_9;
	st.global.u32 	[%rd4+-12], %r19;
	ld.global.u32 	%r121, [%rd3];
$L__BB1_9:
	ld.global.u32 	%r80, [%rd5+-8];
	add.s32 	%r22, %r80, %r121;
	ld.global.u32 	%r81, [%rd4+-8];
	setp.ge.s32 	%p5, %r22, %r81;
	@%p5 bra 	$L__BB1_11;
	st.global.u32 	[%rd4+-8], %r22;
	ld.global.u32 	%r121, [%rd3];
$L__BB1_11:
	ld.global.u32 	%r82, [%rd5+-4];
	add.s32 	%r25, %r82, %r121;
	ld.global.u32 	%r83, [%rd4+-4];
	setp.ge.s32 	%p6, %r25, %r83;
	@%p6 bra 	$L__BB1_13;
	st.global.u32 	[%rd4+-4], %r25;
	ld.global.u32 	%r121, [%rd3];
$L__BB1_13:
	ld.global.u32 	%r84, [%rd5];
	add.s32 	%r28, %r84, %r121;
	ld.global.u32 	%r85, [%rd4];
	setp.ge.s32 	%p7, %r28, %r85;
	@%p7 bra 	$L__BB1_15;
	st.global.u32 	[%rd4], %r28;
	ld.global.u32 	%r121, [%rd3];
$L__BB1_15:
	ld.global.u32 	%r86, [%rd5+4];
	add.s32 	%r31, %r86, %r121;
	ld.global.u32 	%r87, [%rd4+4];
	setp.ge.s32 	%p8, %r31, %r87;
	@%p8 bra 	$L__BB1_17;
	st.global.u32 	[%rd4+4], %r31;
	ld.global.u32 	%r121, [%rd3];
$L__BB1_17:
	ld.global.u32 	%r88, [%rd5+8];
	add.s32 	%r34, %r88, %r121;
	ld.global.u32 	%r89, [%rd4+8];
	setp.ge.s32 	%p9, %r34, %r89;
	@%p9 bra 	$L__BB1_19;
	st.global.u32 	[%rd4+8], %r34;
	ld.global.u32 	%r121, [%rd3];
$L__BB1_19:
	ld.global.u32 	%r90, [%rd5+12];
	add.s32 	%r37, %r90, %r121;
	ld.global.u32 	%r91, [%rd4+12];
	setp.ge.s32 	%p10, %r37, %r91;
	@%p10 bra 	$L__BB1_21;
	st.global.u32 	[%rd4+12], %r37;
$L__BB1_21:
	add.s32 	%r119, %r119, 8;
	add.s32 	%r118, %r118, 8;
	add.s32 	%r117, %r117, 8;
	setp.ne.s32 	%p11, %r119, 0;
	mov.u32 	%r131, %r5;
	@%p11 bra 	$L__BB1_5;
$L__BB1_22:
	setp.eq.s32 	%p12, %r3, 0;
	@%p12 bra 	$L__BB1_43;
	add.s32 	%r92, %r3, -1;
	setp.lt.u32 	%p13, %r92, 3;
	@%p13 bra 	$L__BB1_33;
	add.s32 	%r93, %r11, %r131;
	add.s32 	%r94, %r9, %r131;
	ld.global.u32 	%r129, [%rd3];
	mul.wide.s32 	%rd15, %r94, 4;
	add.s64 	%rd6, %rd1, %rd15;
	ld.global.u32 	%r95, [%rd6];
	add.s32 	%r43, %r95, %r129;
	mul.wide.s32 	%rd16, %r93, 4;
	add.s64 	%rd7, %rd1, %rd16;
	ld.global.u32 	%r96, [%rd7];
	setp.ge.s32 	%p14, %r43, %r96;
	@%p14 bra 	$L__BB1_26;
	st.global.u32 	[%rd7], %r43;
	ld.global.u32 	%r129, [%rd3];
$L__BB1_26:
	ld.global.u32 	%r97, [%rd6+4];
	add.s32 	%r46, %r97, %r129;
	ld.global.u32 	%r98, [%rd7+4];
	setp.ge.s32 	%p15, %r46, %r98;
	@%p15 bra 	$L__BB1_28;
	st.global.u32 	[%rd7+4], %r46;
	ld.global.u32 	%r129, [%rd3];
$L__BB1_28:
	ld.global.u32 	%r99, [%rd6+8];
	add.s32 	%r49, %r99, %r129;
	ld.global.u32 	%r100, [%rd7+8];
	setp.ge.s32 	%p16, %r49, %r100;
	@%p16 bra 	$L__BB1_30;
	st.global.u32 	[%rd7+8], %r49;
	ld.global.u32 	%r129, [%rd3];
$L__BB1_30:
	ld.global.u32 	%r101, [%rd6+12];
	add.s32 	%r52, %r101, %r129;
	ld.global.u32 	%r102, [%rd7+12];
	setp.ge.s32 	%p17, %r52, %r102;
	@%p17 bra 	$L__BB1_32;
	st.global.u32 	[%rd7+12], %r52;
$L__BB1_32:
	add.s32 	%r131, %r131, 4;
$L__BB1_33:
	setp.eq.s32 	%p18, %r4, 0;
	@%p18 bra 	$L__BB1_43;
	setp.eq.s32 	%p19, %r4, 1;
	@%p19 bra 	$L__BB1_40;
	add.s32 	%r103, %r11, %r131;
	add.s32 	%r104, %r9, %r131;
	ld.global.u32 	%r132, [%rd3];
	mul.wide.s32 	%rd17, %r104, 4;
	add.s64 	%rd8, %rd1, %rd17;
	ld.global.u32 	%r105, [%rd8];
	add.s32 	%r56, %r105, %r132;
	mul.wide.s32 	%rd18, %r103, 4;
	add.s64 	%rd9, %rd1, %rd18;
	ld.global.u32 	%r106, [%rd9];
	setp.ge.s32 	%p20, %r56, %r106;
	@%p20 bra 	$L__BB1_37;
	st.global.u32 	[%rd9], %r56;
	ld.global.u32 	%r132, [%rd3];
$L__BB1_37:
	ld.global.u32 	%r107, [%rd8+4];
	add.s32 	%r59, %r107, %r132;
	ld.global.u32 	%r108, [%rd9+4];
	setp.ge.s32 	%p21, %r59, %r108;
	@%p21 bra 	$L__BB1_39;
	st.global.u32 	[%rd9+4], %r59;
$L__BB1_39:
	add.s32 	%r131, %r131, 2;
$L__BB1_40:
	and.b32  	%r109, %r67, 1;
	setp.eq.b32 	%p22, %r109, 1;
	not.pred 	%p23, %p22;
	@%p23 bra 	$L__BB1_43;
	add.s32 	%r110, %r11, %r131;
	add.s32 	%r111, %r9, %r131;
	ld.global.u32 	%r112, [%rd3];
	mul.wide.s32 	%rd19, %r111, 4;
	add.s64 	%rd20, %rd1, %rd19;
	ld.global.u32 	%r113, [%rd20];
	add.s32 	%r62, %r113, %r112;
	mul.wide.s32 	%rd21, %r110, 4;
	add.s64 	%rd10, %rd1, %rd21;
	ld.global.u32 	%r114, [%rd10];
	setp.ge.s32 	%p24, %r62, %r114;
	@%p24 bra 	$L__BB1_43;
	st.global.u32 	[%rd10], %r62;
$L__BB1_43:
	add.s32 	%r116, %r116, 1;
	setp.ne.s32 	%p25, %r116, %r67;
	@%p25 bra 	$L__BB1_3;
	add.s32 	%r115, %r115, 1;
	setp.ne.s32 	%p26, %r115, %r67;
	@%p26 bra 	$L__BB1_2;
$L__BB1_45:
	ret;

}
	// .globl	_Z24gpu_submatrix_fw_krnl_p3iiPiiii
.visible .entry _Z24gpu_submatrix_fw_krnl_p3iiPiiii(
	.param .u32 _Z24gpu_submatrix_fw_krnl_p3iiPiiii_param_0,
	.param .u32 _Z24gpu_submatrix_fw_krnl_p3iiPiiii_param_1,
	.param .u64 .ptr .align 1 _Z24gpu_submatrix_fw_krnl_p3iiPiiii_param_2,
	.param .u32 _Z24gpu_submatrix_fw_krnl_p3iiPiiii_param_3,
	.param .u32 _Z24gpu_submatrix_fw_krnl_p3iiPiiii_param_4,
	.param .u32 _Z24gpu_submatrix_fw_krnl_p3iiPiiii_param_5
)
{
	.reg .pred 	%p<26>;
	.reg .b32 	%r<135>;
	.reg .b64 	%rd<22>;

	ld.param.u32 	%r66, [_Z24gpu_submatrix_fw_krnl_p3iiPiiii_param_1];
	ld.param.u64 	%rd11, [_Z24gpu_submatrix_fw_krnl_p3iiPiiii_param_2];
	ld.param.u32 	%r68, [_Z24gpu_submatrix_fw_krnl_p3iiPiiii_param_4];
	ld.param.u32 	%r69, [_Z24gpu_submatrix_fw_krnl_p3iiPiiii_param_5];
	cvta.to.global.u64 	%rd1, %rd11;
	setp.lt.s32 	%p1, %r68, 1;
	@%p1 bra 	$L__BB2_45;
	mul.lo.s32 	%r1, %r68, %r66;
	and.b32  	%r2, %r68, 7;
	and.b32  	%r3, %r68, 3;
	and.b32  	%r4, %r68, 2147483640;
	and.b32  	%r5, %r68, 1;
	neg.s32 	%r6, %r4;
	add.s64 	%rd2, %rd1, 16;
	mov.u32 	%r71, %tid.x;
	mul.lo.s32 	%r7, %r68, %r71;
	mov.b32 	%r116, 0;
$L__BB2_2:
	ld.param.u32 	%r115, [_Z24gpu_submatrix_fw_krnl_p3iiPiiii_param_3];
	mad.lo.s32 	%r9, %r68, %r115, %r116;
	mad.lo.s32 	%r10, %r9, %r69, %r1;
	mov.b32 	%r117, 0;
$L__BB2_3:
	setp.lt.u32 	%p2, %r68, 8;
	add.s32 	%r74, %r117, %r7;
	mul.lo.s32 	%r75, %r74, %r69;
	add.s32 	%r12, %r75, %r1;
	add.s32 	%r76, %r9, %r75;
	mul.wide.s32 	%rd12, %r76, 4;
	add.s64 	%rd3, %rd1, %rd12;
	mov.b32 	%r132, 0;
	@%p2 bra 	$L__BB2_22;
	mov.u32 	%r118, %r10;
	mov.u32 	%r119, %r12;
	mov.u32 	%r120, %r6;
$L__BB2_5:
	.pragma "nounroll";
	mul.wide.s32 	%rd13, %r119, 4;
	add.s64 	%rd4, %rd2, %rd13;
	mul.wide.s32 	%rd14, %r118, 4;
	add.s64 	%rd5, %rd2, %rd14;
	ld.global.u32 	%r122, [%rd3];
	ld.global.u32 	%r77, [%rd5+-16];
	add.s32 	%r17, %r77, %r122;
	ld.global.u32 	%r78, [%rd4+-16];
	setp.ge.s32 	%p3, %r17, %r78;
	@%p3 bra 	$L__BB2_7;
	st.global.u32 	[%rd4+-16], %r17;
	ld.global.u32 	%r122, [%rd3];
$L__BB2_7:
	ld.global.u32 	%r79, [%rd5+-12];
	add.s32 	%r20, %r79, %r122;
	ld.global.u32 	%r80, [%rd4+-12];
	setp.ge.s32 	%p4, %r20, %r80;
	@%p4 bra 	$L__BB2_9;
	st.global.u32 	[%rd4+-12], %r20;
	ld.global.u32 	%r122, [%rd3];
$L__BB2_9:
	ld.global.u32 	%r81, [%rd5+-8];
	add.s32 	%r23, %r81, %r122;
	ld.global.u32 	%r82, [%rd4+-8];
	setp.ge.s32 	%p5, %r23, %r82;
	@%p5 bra 	$L__BB2_11;
	st.global.u32 	[%rd4+-8], %r23;
	ld.global.u32 	%r122, [%rd3];
$L__BB2_11:
	ld.global.u32 	%r83, [%rd5+-4];
	add.s32 	%r26, %r83, %r122;
	ld.global.u32 	%r84, [%rd4+-4];
	setp.ge.s32 	%p6, %r26, %r84;
	@%p6 bra 	$L__BB2_13;
	st.global.u32 	[%rd4+-4], %r26;
	ld.global.u32 	%r122, [%rd3];
$L__BB2_13:
	ld.global.u32 	%r85, [%rd5];
	add.s32 	%r29, %r85, %r122;
	ld.global.u32 	%r86, [%rd4];
	setp.ge.s32 	%p7, %r29, %r86;
	@%p7 bra 	$L__BB2_15;
	st.global.u32 	[%rd4], %r29;
	ld.global.u32 	%r122, [%rd3];
$L__BB2_15:
	ld.global.u32 	%r87, [%rd5+4];
	add.s32 	%r32, %r87, %r122;
	ld.global.u32 	%r88, [%rd4+4];
	setp.ge.s32 	%p8, %r32, %r88;
	@%p8 bra 	$L__BB2_17;
	st.global.u32 	[%rd4+4], %r32;
	ld.global.u32 	%r122, [%rd3];
$L__BB2_17:
	ld.global.u32 	%r89, [%rd5+8];
	add.s32 	%r35, %r89, %r122;
	ld.global.u32 	%r90, [%rd4+8];
	setp.ge.s32 	%p9, %r35, %r90;
	@%p9 bra 	$L__BB2_19;
	st.global.u32 	[%rd4+8], %r35;
	ld.global.u32 	%r122, [%rd3];
$L__BB2_19:
	ld.global.u32 	%r91, [%rd5+12];
	add.s32 	%r38, %r91, %r122;
	ld.global.u32 	%r92, [%rd4+12];
	setp.ge.s32 	%p10, %r38, %r92;
	@%p10 bra 	$L__BB2_21;
	st.global.u32 	[%rd4+12], %r38;
$L__BB2_21:
	add.s32 	%r120, %r120, 8;
	add.s32 	%r119, %r119, 8;
	add.s32 	%r118, %r118, 8;
	setp.ne.s32 	%p11, %r120, 0;
	mov.u32 	%r132, %r4;
	@%p11 bra 	$L__BB2_5;
$L__BB2_22:
	setp.eq.s32 	%p12, %r2, 0;
	@%p12 bra 	$L__BB2_43;
	add.s32 	%r93, %r2, -1;
	setp.lt.u32 	%p13, %r93, 3;
	@%p13 bra 	$L__BB2_33;
	add.s32 	%r94, %r12, %r132;
	add.s32 	%r95, %r10, %r132;
	ld.global.u32 	%r130, [%rd3];
	mul.wide.s32 	%rd15, %r95, 4;
	add.s64 	%rd6, %rd1, %rd15;
	ld.global.u32 	%r96, [%rd6];
	add.s32 	%r44, %r96, %r130;
	mul.wide.s32 	%rd16, %r94, 4;
	add.s64 	%rd7, %rd1, %rd16;
	ld.global.u32 	%r97, [%rd7];
	setp.ge.s32 	%p14, %r44, %r97;
	@%p14 bra 	$L__BB2_26;
	st.global.u32 	[%rd7], %r44;
	ld.global.u32 	%r130, [%rd3];
$L__BB2_26:
	ld.global.u32 	%r98, [%rd6+4];
	add.s32 	%r47, %r98, %r130;
	ld.global.u32 	%r99, [%rd7+4];
	setp.ge.s32 	%p15, %r47, %r99;
	@%p15 bra 	$L__BB2_28;
	st.global.u32 	[%rd7+4], %r47;
	ld.global.u32 	%r130, [%rd3];
$L__BB2_28:
	ld.global.u32 	%r100, [%rd6+8];
	add.s32 	%r50, %r100, %r130;
	ld.global.u32 	%r101, [%rd7+8];
	setp.ge.s32 	%p16, %r50, %r101;
	@%p16 bra 	$L__BB2_30;
	st.global.u32 	[%rd7+8], %r50;
	ld.global.u32 	%r130, [%rd3];
$L__BB2_30:
	ld.global.u32 	%r102, [%rd6+12];
	add.s32 	%r53, %r102, %r130;
	ld.global.u32 	%r103, [%rd7+12];
	setp.ge.s32 	%p17, %r53, %r103;
	@%p17 bra 	$L__BB2_32;
	st.global.u32 	[%rd7+12], %r53;
$L__BB2_32:
	add.s32 	%r132, %r132, 4;
$L__BB2_33:
	setp.eq.s32 	%p18, %r3, 0;
	@%p18 bra 	$L__BB2_43;
	setp.eq.s32 	%p19, %r3, 1;
	@%p19 bra 	$L__BB2_40;
	add.s32 	%r104, %r12, %r132;
	add.s32 	%r105, %r10, %r132;
	ld.global.u32 	%r133, [%rd3];
	mul.wide.s32 	%rd17, %r105, 4;
	add.s64 	%rd8, %rd1, %rd17;
	ld.global.u32 	%r106, [%rd8];
	add.s32 	%r57, %r106, %r133;
	mul.wide.s32 	%rd18, %r104, 4;
	add.s64 	%rd9, %rd1, %rd18;
	ld.global.u32 	%r107, [%rd9];
	setp.ge.s32 	%p20, %r57, %r107;
	@%p20 bra 	$L__BB2_37;
	st.global.u32 	[%rd9], %r57;
	ld.global.u32 	%r133, [%rd3];
$L__BB2_37:
	ld.global.u32 	%r108, [%rd8+4];
	add.s32 	%r60, %r108, %r133;
	ld.global.u32 	%r109, [%rd9+4];
	setp.ge.s32 	%p21, %r60, %r109;
	@%p21 bra 	$L__BB2_39;
	st.global.u32 	[%rd9+4], %r60;
$L__BB2_39:
	add.s32 	%r132, %r132, 2;
$L__BB2_40:
	setp.eq.s32 	%p22, %r5, 0;
	@%p22 bra 	$L__BB2_43;
	add.s32 	%r110, %r12, %r132;
	add.s32 	%r111, %r10, %r132;
	ld.global.u32 	%r112, [%rd3];
	mul.wide.s32 	%rd19, %r111, 4;
	add.s64 	%rd20, %rd1, %rd19;
	ld.global.u32 	%r113, [%rd20];
	add.s32 	%r63, %r113, %r112;
	mul.wide.s32 	%rd21, %r110, 4;
	add.s64 	%rd10, %rd1, %rd21;
	ld.global.u32 	%r114, [%rd10];
	setp.ge.s32 	%p23, %r63, %r114;
	@%p23 bra 	$L__BB2_43;
	st.global.u32 	[%rd10], %r63;
$L__BB2_43:
	add.s32 	%r117, %r117, 1;
	setp.ne.s32 	%p24, %r117, %r68;
	@%p24 bra 	$L__BB2_3;
	add.s32 	%r116, %r116, 1;
	setp.ne.s32 	%p25, %r116, %r68;
	@%p25 bra 	$L__BB2_2;
$L__BB2_45:
	ret;

}
	// .globl	_Z24gpu_submatrix_fw_krnl_p4iiPiiii
.visible .entry _Z24gpu_submatrix_fw_krnl_p4iiPiiii(
	.param .u32 _Z24gpu_submatrix_fw_krnl_p4iiPiiii_param_0,
	.param .u32 _Z24gpu_submatrix_fw_krnl_p4iiPiiii_param_1,
	.param .u64 .ptr .align 1 _Z24gpu_submatrix_fw_krnl_p4iiPiiii_param_2,
	.param .u32 _Z24gpu_submatrix_fw_krnl_p4iiPiiii_param_3,
	.param .u32 _Z24gpu_submatrix_fw_krnl_p4iiPiiii_param_4,
	.param .u32 _Z24gpu_submatrix_fw_krnl_p4iiPiiii_param_5
)
{
	.reg .pred 	%p<26>;
	.reg .b32 	%r<135>;
	.reg .b64 	%rd<22>;

	ld.param.u64 	%rd11, [_Z24gpu_submatrix_fw_krnl_p4iiPiiii_param_2];
	ld.param.u32 	%r67, [_Z24gpu_submatrix_fw_krnl_p4iiPiiii_param_4];
	ld.param.u32 	%r68, [_Z24gpu_submatrix_fw_krnl_p4iiPiiii_param_5];
	cvta.to.global.u64 	%rd1, %rd11;
	setp.lt.s32 	%p1, %r67, 1;
	@%p1 bra 	$L__BB3_45;
	mov.u32 	%r70, %ctaid.x;
	mul.lo.s32 	%r1, %r67, %r70;
	and.b32  	%r2, %r67, 7;
	and.b32  	%r3, %r67, 3;
	and.b32  	%r4, %r67, 2147483640;
	and.b32  	%r5, %r67, 1;
	neg.s32 	%r6, %r4;
	add.s64 	%rd2, %rd1, 16;
	mov.u32 	%r71, %tid.x;
	mul.lo.s32 	%r7, %r67, %r71;
	mov.b32 	%r116, 0;
$L__BB3_2:
	ld.param.u32 	%r115, [_Z24gpu_submatrix_fw_krnl_p4iiPiiii_param_3];
	mad.lo.s32 	%r9, %r67, %r115, %r116;
	mad.lo.s32 	%r10, %r9, %r68, %r1;
	mov.b32 	%r117, 0;
$L__BB3_3:
	setp.lt.u32 	%p2, %r67, 8;
	add.s32 	%r74, %r117, %r7;
	mul.lo.s32 	%r75, %r74, %r68;
	add.s32 	%r12, %r75, %r1;
	add.s32 	%r76, %r9, %r75;
	mul.wide.s32 	%rd12, %r76, 4;
	add.s64 	%rd3, %rd1, %rd12;
	mov.b32 	%r132, 0;
	@%p2 bra 	$L__BB3_22;
	mov.u32 	%r118, %r10;
	mov.u32 	%r119, %r12;
	mov.u32 	%r120, %r6;
$L__BB3_5:
	.pragma "nounroll";
	mul.wide.s32 	%rd13, %r119, 4;
	add.s64 	%rd4, %rd2, %rd13;
	mul.wide.s32 	%rd14, %r118, 4;
	add.s64 	%rd5, %rd2, %rd14;
	ld.global.u32 	%r122, [%rd3];
	ld.global.u32 	%r77, [%rd5+-16];
	add.s32 	%r17, %r77, %r122;
	ld.global.u32 	%r78, [%rd4+-16];
	setp.ge.s32 	%p3, %r17, %r78;
	@%p3 bra 	$L__BB3_7;
	st.global.u32 	[%rd4+-16], %r17;
	ld.global.u32 	%r122, [%rd3];
$L__BB3_7:
	ld.global.u32 	%r79, [%rd5+-12];
	add.s32 	%r20, %r79, %r122;
	ld.global.u32 	%r80, [%rd4+-12];
	setp.ge.s32 	%p4, %r20, %r80;
	@%p4 bra 	$L__BB3_9;
	st.global.u32 	[%rd4+-12], %r20;
	ld.global.u32 	%r122, [%rd3];
$L__BB3_9:
	ld.global.u32 	%r81, [%rd5+-8];
	add.s32 	%r23, %r81, %r122;
	ld.global.u32 	%r82, [%rd4+-8];
	setp.ge.s32 	%p5, %r23, %r82;
	@%p5 bra 	$L__BB3_11;
	st.global.u32 	[%rd4+-8], %r23;
	ld.global.u32 	%r122, [%rd3];
$L__BB3_11:
	ld.global.u32 	%r83, [%rd5+-4];
	add.s32 	%r26, %r83, %r122;
	ld.global.u32 	%r84, [%rd4+-4];
	setp.ge.s32 	%p6, %r26, %r84;
	@%p6 bra 	$L__BB3_13;
	st.global.u32 	[%rd4+-4], %r26;
	ld.global.u32 	%r122, [%rd3];
$L__BB3_13:
	ld.global.u32 	%r85, [%rd5];
	add.s32 	%r29, %r85, %r122;
	ld.global.u32 	%r86, [%rd4];
	setp.ge.s32 	%p7, %r29, %r86;
	@%p7 bra 	$L__BB3_15;
	st.global.u32 	[%rd4], %r29;
	ld.global.u32 	%r122, [%rd3];
$L__BB3_15:
	ld.global.u32 	%r87, [%rd5+4];
	add.s32 	%r32, %r87, %r122;
	ld.global.u32 	%r88, [%rd4+4];
	setp.ge.s32 	%p8, %r32, %r88;
	@%p8 bra 	$L__BB3_17;
	st.global.u32 	[%rd4+4], %r32;
	ld.global.u32 	%r122, [%rd3];
$L__BB3_17:
	ld.global.u32 	%r89, [%rd5+8];
	add.s32 	%r35, %r89, %r122;
	ld.global.u32 	%r90, [%rd4+8];
	setp.ge.s32 	%p9, %r35, %r90;
	@%p9 bra 	$L__BB3_19;
	st.global.u32 	[%rd4+8], %r35;
	ld.global.u32 	%r122, [%rd3];
$L__BB3_19:
	ld.global.u32 	%r91, [%rd5+12];
	add.s32 	%r38, %r91, %r122;
	ld.global.u32 	%r92, [%rd4+12];
	setp.ge.s32 	%p10, %r38, %r92;
	@%p10 bra 	$L__BB3_21;
	st.global.u32 	[%rd4+12], %r38;
$L__BB3_21:
	add.s32 	%r120, %r120, 8;
	add.s32 	%r119, %r119, 8;
	add.s32 	%r118, %r118, 8;
	setp.ne.s32 	%p11, %r120, 0;
	mov.u32 	%r132, %r4;
	@%p11 bra 	$L__BB3_5;
$L__BB3_22:
	setp.eq.s32 	%p12, %r2, 0;
	@%p12 bra 	$L__BB3_43;
	add.s32 	%r93, %r2, -1;
	setp.lt.u32 	%p13, %r93, 3;
	@%p13 bra 	$L__BB3_33;
	add.s32 	%r94, %r12, %r132;
	add.s32 	%r95, %r10, %r132;
	ld.global.u32 	%r130, [%rd3];
	mul.wide.s32 	%rd15, %r95, 4;
	add.s64 	%rd6, %rd1, %rd15;
	ld.global.u32 	%r96, [%rd6];
	add.s32 	%r44, %r96, %r130;
	mul.wide.s32 	%rd16, %r94, 4;
	add.s64 	%rd7, %rd1, %rd16;
	ld.global.u32 	%r97, [%rd7];
	setp.ge.s32 	%p14, %r44, %r97;
	@%p14 bra 	$L__BB3_26;
	st.global.u32 	[%rd7], %r44;
	ld.global.u32 	%r130, [%rd3];
$L__BB3_26:
	ld.global.u32 	%r98, [%rd6+4];
	add.s32 	%r47, %r98, %r130;
	ld.global.u32 	%r99, [%rd7+4];
	setp.ge.s32 	%p15, %r47, %r99;
	@%p15 bra 	$L__BB3_28;
	st.global.u32 	[%rd7+4], %r47;
	ld.global.u32 	%r130, [%rd3];
$L__BB3_28:
	ld.global.u32 	%r100, [%rd6+8];
	add.s32 	%r50, %r100, %r130;
	ld.global.u32 	%r101, [%rd7+8];
	setp.ge.s32 	%p16, %r50, %r101;
	@%p16 bra 	$L__BB3_30;
	st.global.u32 	[%rd7+8], %r50;
	ld.global.u32 	%r130, [%rd3];
$L__BB3_30:
	ld.global.u32 	%r102, [%rd6+12];
	add.s32 	%r53, %r102, %r130;
	ld.global.u32 	%r103, [%rd7+12];
	setp.ge.s32 	%p17, %r53, %r103;
	@%p17 bra 	$L__BB3_32;
	st.global.u32 	[%rd7+12], %r53;
$L__BB3_32:
	add.s32 	%r132, %r132, 4;
$L__BB3_33:
	setp.eq.s32 	%p18, %r3, 0;
	@%p18 bra 	$L__BB3_43;
	setp.eq.s32 	%p19, %r3, 1;
	@%p19 bra 	$L__BB3_40;
	add.s32 	%r104, %r12, %r132;
	add.s32 	%r105, %r10, %r132;
	ld.global.u32 	%r133, [%rd3];
	mul.wide.s32 	%rd17, %r105, 4;
	add.s64 	%rd8, %rd1, %rd17;
	ld.global.u32 	%r106, [%rd8];
	add.s32 	%r57, %r106, %r133;
	mul.wide.s32 	%rd18, %r104, 4;
	add.s64 	%rd9, %rd1, %rd18;
	ld.global.u32 	%r107, [%rd9];
	setp.ge.s32 	%p20, %r57, %r107;
	@%p20 bra 	$L__BB3_37;
	st.global.u32 	[%rd9], %r57;
	ld.global.u32 	%r133, [%rd3];
$L__BB3_37:
	ld.global.u32 	%r108, [%rd8+4];
	add.s32 	%r60, %r108, %r133;
	ld.global.u32 	%r109, [%rd9+4];
	setp.ge.s32 	%p21, %r60, %r109;
	@%p21 bra 	$L__BB3_39;
	st.global.u32 	[%rd9+4], %r60;
$L__BB3_39:
	add.s32 	%r132, %r132, 2;
$L__BB3_40:
	setp.eq.s32 	%p22, %r5, 0;
	@%p22 bra 	$L__BB3_43;
	add.s32 	%r110, %r12, %r132;
	add.s32 	%r111, %r10, %r132;
	ld.global.u32 	%r112, [%rd3];
	mul.wide.s32 	%rd19, %r111, 4;
	add.s64 	%rd20, %rd1, %rd19;
	ld.global.u32 	%r113, [%rd20];
	add.s32 	%r63, %r113, %r112;
	mul.wide.s32 	%rd21, %r110, 4;
	add.s64 	%rd10, %rd1, %rd21;
	ld.global.u32 	%r114, [%rd10];
	setp.ge.s32 	%p23, %r63, %r114;
	@%p23 bra 	$L__BB3_43;
	st.global.u32 	[%rd10], %r63;
$L__BB3_43:
	add.s32 	%r117, %r117, 1;
	setp.ne.s32 	%p24, %r117, %r67;
	@%p24 bra 	$L__BB3_3;
	add.s32 	%r116, %r116, 1;
	setp.ne.s32 	%p25, %r116, %r67;
	@%p25 bra 	$L__BB3_2;
$L__BB3_45:
	ret;

}


// ===== COMPILED SASS (sm_100) =====

	.target	sm_100

	.elftype	@"ET_EXEC"


//--------------------- .note.nv.tkinfo           --------------------------
	.section	.note.nv.tkinfo,"",@"SHT_NOTE"
	.sectionflags	@"SHF_NOTE_NV_TKINFO"
	.tkinfo
        /*0018*/ 	.word	0x00000002
        /*0030*/ 	.string	""
        /*0030*/ 	.string	"ptxas"
        /*0030*/ 	.string	"Cuda compilation tools, release 13.0, V13.0.88"
        /*0030*/ 	.string	"Build cuda_13.0.r13.0/compiler.36424714_0"
        /*0030*/ 	.string	"-arch sm_100 -m 64 "



//--------------------- .note.nv.cuinfo           --------------------------
	.section	.note.nv.cuinfo,"",@"SHT_NOTE"
	.sectionflags	@"SHF_NOTE_NV_CUINFO"
        /*0018*/ 	.short	0x0002
        /*001a*/ 	.short	0x0064
        /*001c*/ 	.short	0x0082
	.zero		2


//--------------------- .nv.info                  --------------------------
	.section	.nv.info,"",@"SHT_CUDA_INFO"
	.align	4


	//----- nvinfo : EIATTR_REGCOUNT
	.align		4
        /*0000*/ 	.byte	0x04, 0x2f
        /*0002*/ 	.short	(.L_1 - .L_0)
	.align		4
.L_0:
        /*0004*/ 	.word	index@(_Z24gpu_submatrix_fw_krnl_p1iiPiiii)
        /*0008*/ 	.word	0x00000020


	//----- nvinfo : EIATTR_FRAME_SIZE
	.align		4
.L_1:
        /*000c*/ 	.byte	0x04, 0x11
        /*000e*/ 	.short	(.L_3 - .L_2)
	.align		4
.L_2:
        /*0010*/ 	.word	index@(_Z24gpu_submatrix_fw_krnl_p1iiPiiii)
        /*0014*/ 	.word	0x00000000


	//----- nvinfo : EIATTR_REGCOUNT
	.align		4
.L_3:
        /*0018*/ 	.byte	0x04, 0x2f
        /*001a*/ 	.short	(.L_5 - .L_4)
	.align		4
.L_4:
        /*001c*/ 	.word	index@(_Z24gpu_submatrix_fw_krnl_p2iiPiiii)
        /*0020*/ 	.word	0x0000001e


	//----- nvinfo : EIATTR_FRAME_SIZE
	.align		4
.L_5:
        /*0024*/ 	.byte	0x04, 0x11
        /*0026*/ 	.short	(.L_7 - .L_6)
	.align		4
.L_6:
        /*0028*/ 	.word	index@(_Z24gpu_submatrix_fw_krnl_p2iiPiiii)
        /*002c*/ 	.word	0x00000000


	//----- nvinfo : EIATTR_REGCOUNT
	.align		4
.L_7:
        /*0030*/ 	.byte	0x04, 0x2f
        /*0032*/ 	.short	(.L_9 - .L_8)
	.align		4
.L_8:
        /*0034*/ 	.word	index@(_Z24gpu_submatrix_fw_krnl_p3iiPiiii)
        /*0038*/ 	.word	0x00000020


	//----- nvinfo : EIATTR_FRAME_SIZE
	.align		4
.L_9:
        /*003c*/ 	.byte	0x04, 0x11
        /*003e*/ 	.short	(.L_11 - .L_10)
	.align		4
.L_10:
        /*0040*/ 	.word	index@(_Z24gpu_submatrix_fw_krnl_p3iiPiiii)
        /*0044*/ 	.word	0x00000000


	//----- nvinfo : EIATTR_REGCOUNT
	.align		4
.L_11:
        /*0048*/ 	.byte	0x04, 0x2f
        /*004a*/ 	.short	(.L_13 - .L_12)
	.align		4
.L_12:
        /*004c*/ 	.word	index@(_Z24gpu_submatrix_fw_krnl_p4iiPiiii)
        /*0050*/ 	.word	0x00000020


	//----- nvinfo : EIATTR_FRAME_SIZE
	.align		4
.L_13:
        /*0054*/ 	.byte	0x04, 0x11
        /*0056*/ 	.short	(.L_15 - .L_14)
	.align		4
.L_14:
        /*0058*/ 	.word	index@(_Z24gpu_submatrix_fw_krnl_p4iiPiiii)
        /*005c*/ 	.word	0x00000000


	//----- nvinfo : EIATTR_MIN_STACK_SIZE
	.align		4
.L_15:
        /*0060*/ 	.byte	0x04, 0x12
        /*0062*/ 	.short	(.L_17 - .L_16)
	.align		4
.L_16:
        /*0064*/ 	.word	index@(_Z24gpu_submatrix_fw_krnl_p4iiPiiii)
        /*0068*/ 	.word	0x00000000


	//----- nvinfo : EIATTR_MIN_STACK_SIZE
	.align		4
.L_17:
        /*006c*/ 	.byte	0x04, 0x12
        /*006e*/ 	.short	(.L_19 - .L_18)
	.align		4
.L_18:
        /*0070*/ 	.word	index@(_Z24gpu_submatrix_fw_krnl_p3iiPiiii)
        /*0074*/ 	.word	0x00000000


	//----- nvinfo : EIATTR_MIN_STACK_SIZE
	.align		4
.L_19:
        /*0078*/ 	.byte	0x04, 0x12
        /*007a*/ 	.short	(.L_21 - .L_20)
	.align		4
.L_20:
        /*007c*/ 	.word	index@(_Z24gpu_submatrix_fw_krnl_p2iiPiiii)
        /*0080*/ 	.word	0x00000000


	//----- nvinfo : EIATTR_MIN_STACK_SIZE
	.align		4
.L_21:
        /*0084*/ 	.byte	0x04, 0x12
        /*0086*/ 	.short	(.L_23 - .L_22)
	.align		4
.L_22:
        /*0088*/ 	.word	index@(_Z24gpu_submatrix_fw_krnl_p1iiPiiii)
        /*008c*/ 	.word	0x00000000
.L_23:


//--------------------- .nv.compat                --------------------------
	.section	.nv.compat,"",@"SHT_CUDA_COMPAT_INFO"
	.align	4
        /*0000*/ 	.byte	0x02, 0x09, 0x00, 0x00, 0x02, 0x02, 0x01, 0x00, 0x02, 0x05, 0x05, 0x00, 0x03, 0x07, 0x01, 0x01
        /*0010*/ 	.byte	0x02, 0x03, 0x00, 0x00, 0x02, 0x06, 0x01, 0x00, 0x04, 0x0b, 0x08, 0x00, 0x09, 0x00, 0x00, 0x00
        /*0020*/ 	.byte	0x00, 0x00, 0x00, 0x00


//--------------------- .nv.info._Z24gpu_submatrix_fw_krnl_p4iiPiiii --------------------------
	.section	.nv.info._Z24gpu_submatrix_fw_krnl_p4iiPiiii,"",@"SHT_CUDA_INFO"
	.sectionflags	@""
	.align	4


	//----- nvinfo : EIATTR_CUDA_API_VERSION
	.align		4
        /*0000*/ 	.byte	0x04, 0x37
        /*0002*/ 	.short	(.L_25 - .L_24)
.L_24:
        /*0004*/ 	.word	0x00000082


	//----- nvinfo : EIATTR_KPARAM_INFO
	.align		4
.L_25:
        /*0008*/ 	.byte	0x04, 0x17
        /*000a*/ 	.short	(.L_27 - .L_26)
.L_26:
        /*000c*/ 	.word	0x00000000
        /*0010*/ 	.short	0x0005
        /*0012*/ 	.short	0x0018
        /*0014*/ 	.byte	0x00, 0xf0, 0x11, 0x00


	//----- nvinfo : EIATTR_KPARAM_INFO
	.align		4
.L_27:
        /*0018*/ 	.byte	0x04, 0x17
        /*001a*/ 	.short	(.L_29 - .L_28)
.L_28:
        /*001c*/ 	.word	0x00000000
        /*0020*/ 	.short	0x0004
        /*0022*/ 	.short	0x0014
        /*0024*/ 	.byte	0x00, 0xf0, 0x11, 0x00


	//----- nvinfo : EIATTR_KPARAM_INFO
	.align		4
.L_29:
        /*0028*/ 	.byte	0x04, 0x17
        /*002a*/ 	.short	(.L_31 - .L_30)
.L_30:
        /*002c*/ 	.word	0x00000000
        /*0030*/ 	.short	0x0003
        /*0032*/ 	.short	0x0010
        /*0034*/ 	.byte	0x00, 0xf0, 0x11, 0x00


	//----- nvinfo : EIATTR_KPARAM_INFO
	.align		4
.L_31:
        /*0038*/ 	.byte	0x04, 0x17
        /*003a*/ 	.short	(.L_33 - .L_32)
.L_32:
        /*003c*/ 	.word	0x00000000
        /*0040*/ 	.short	0x0002
        /*0042*/ 	.short	0x0008
        /*0044*/ 	.byte	0x00, 0xf5, 0x21, 0x00


	//----- nvinfo : EIATTR_KPARAM_INFO
	.align		4
.L_33:
        /*0048*/ 	.byte	0x04, 0x17
        /*004a*/ 	.short	(.L_35 - .L_34)
.L_34:
        /*004c*/ 	.word	0x00000000
        /*0050*/ 	.short	0x0001
        /*0052*/ 	.short	0x0004
        /*0054*/ 	.byte	0x00, 0xf0, 0x11, 0x00


	//----- nvinfo : EIATTR_KPARAM_INFO
	.align		4
.L_35:
        /*0058*/ 	.byte	0x04, 0x17
        /*005a*/ 	.short	(.L_37 - .L_36)
.L_36:
        /*005c*/ 	.word	0x00000000
        /*0060*/ 	.short	0x0000
        /*0062*/ 	.short	0x0000
        /*0064*/ 	.byte	0x00, 0xf0, 0x11, 0x00


	//----- nvinfo : EIATTR_SPARSE_MMA_MASK
	.align		4
.L_37:
        /*0068*/ 	.byte	0x03, 0x50
        /*006a*/ 	.short	0x0000


	//----- nvinfo : EIATTR_MAXREG_COUNT
	.align		4
        /*006c*/ 	.byte	0x03, 0x1b
        /*006e*/ 	.short	0x00ff


	//----- nvinfo : EIATTR_MERCURY_ISA_VERSION
	.align		4
        /*0070*/ 	.byte	0x03, 0x5f
        /*0072*/ 	.short	0x0101


	//----- nvinfo : EIATTR_VRC_CTA_INIT_COUNT
	.align		4
        /*0074*/ 	.byte	0x02, 0x4a
	.zero		1
	.zero		1


	//----- nvinfo : EIATTR_EXIT_INSTR_OFFSETS
	.align		4
        /*0078*/ 	.byte	0x04, 0x1c
        /*007a*/ 	.short	(.L_39 - .L_38)


	//   ....[0]....
.L_38:
        /*007c*/ 	.word	0x00000030


	//   ....[1]....
        /*0080*/ 	.word	0x00000a90


	//----- nvinfo : EIATTR_CBANK_PARAM_SIZE
	.align		4
.L_39:
        /*0084*/ 	.byte	0x03, 0x19
        /*0086*/ 	.short	0x001c


	//----- nvinfo : EIATTR_PARAM_CBANK
	.align		4
        /*0088*/ 	.byte	0x04, 0x0a
        /*008a*/ 	.short	(.L_41 - .L_40)
	.align		4
.L_40:
        /*008c*/ 	.word	index@(.nv.constant0._Z24gpu_submatrix_fw_krnl_p4iiPiiii)
        /*0090*/ 	.short	0x0380
        /*0092*/ 	.short	0x001c


	//----- nvinfo : EIATTR_SW_WAR
	.align		4
.L_41:
        /*0094*/ 	.byte	0x04, 0x36
        /*0096*/ 	.short	(.L_43 - .L_42)
.L_42:
        /*0098*/ 	.word	0x00000008
.L_43:


//--------------------- .nv.info._Z24gpu_submatrix_fw_krnl_p3iiPiiii --------------------------
	.section	.nv.info._Z24gpu_submatrix_fw_krnl_p3iiPiiii,"",@"SHT_CUDA_INFO"
	.sectionflags	@""
	.align	4


	//----- nvinfo : EIATTR_CUDA_API_VERSION
	.align		4
        /*0000*/ 	.byte	0x04, 0x37
        /*0002*/ 	.short	(.L_45 - .L_44)
.L_44:
        /*0004*/ 	.word	0x00000082


	//----- nvinfo : EIATTR_KPARAM_INFO
	.align		4
.L_45:
        /*0008*/ 	.byte	0x04, 0x17
        /*000a*/ 	.short	(.L_47 - .L_46)
.L_46:
        /*000c*/ 	.word	0x00000000
        /*0010*/ 	.short	0x0005
        /*0012*/ 	.short	0x0018
        /*0014*/ 	.byte	0x00, 0xf0, 0x11, 0x00


	//----- nvinfo : EIATTR_KPARAM_INFO
	.align		4
.L_47:
        /*0018*/ 	.byte	0x04, 0x17
        /*001a*/ 	.short	(.L_49 - .L_48)
.L_48:
        /*001c*/ 	.word	0x00000000
        /*0020*/ 	.short	0x0004
        /*0022*/ 	.short	0x0014
        /*0024*/ 	.byte	0x00, 0xf0, 0x11, 0x00


	//----- nvinfo : EIATTR_KPARAM_INFO
	.align		4
.L_49:
        /*0028*/ 	.byte	0x04, 0x17
        /*002a*/ 	.short	(.L_51 - .L_50)
.L_50:
        /*002c*/ 	.word	0x00000000
        /*0030*/ 	.short	0x0003
        /*0032*/ 	.short	0x0010
        /*0034*/ 	.byte	0x00, 0xf0, 0x11, 0x00


	//----- nvinfo : EIATTR_KPARAM_INFO
	.align		4
.L_51:
        /*0038*/ 	.byte	0x04, 0x17
        /*003a*/ 	.short	(.L_53 - .L_52)
.L_52:
        /*003c*/ 	.word	0x00000000
        /*0040*/ 	.short	0x0002
        /*0042*/ 	.short	0x0008
        /*0044*/ 	.byte	0x00, 0xf5, 0x21, 0x00


	//----- nvinfo : EIATTR_KPARAM_INFO
	.align		4
.L_53:
        /*0048*/ 	.byte	0x04, 0x17
        /*004a*/ 	.short	(.L_55 - .L_54)
.L_54:
        /*004c*/ 	.word	0x00000000
        /*0050*/ 	.short	0x0001
        /*0052*/ 	.short	0x0004
        /*0054*/ 	.byte	0x00, 0xf0, 0x11, 0x00


	//----- nvinfo : EIATTR_KPARAM_INFO
	.align		4
.L_55:
        /*0058*/ 	.byte	0x04, 0x17
        /*005a*/ 	.short	(.L_57 - .L_56)
.L_56:
        /*005c*/ 	.word	0x00000000
        /*0060*/ 	.short	0x0000
        /*0062*/ 	.short	0x0000
        /*0064*/ 	.byte	0x00, 0xf0, 0x11, 0x00


	//----- nvinfo : EIATTR_SPARSE_MMA_MASK
	.align		4
.L_57:
        /*0068*/ 	.byte	0x03, 0x50
        /*006a*/ 	.short	0x0000


	//----- nvinfo : EIATTR_MAXREG_COUNT
	.align		4
        /*006c*/ 	.byte	0x03, 0x1b
        /*006e*/ 	.short	0x00ff


	//----- nvinfo : EIATTR_MERCURY_ISA_VERSION
	.align		4
        /*0070*/ 	.byte	0x03, 0x5f
        /*0072*/ 	.short	0x0101


	//----- nvinfo : EIATTR_VRC_CTA_INIT_COUNT
	.align		4
        /*0074*/ 	.byte	0x02, 0x4a
	.zero		1
	.zero		1


	//----- nvinfo : EIATTR_EXIT_INSTR_OFFSETS
	.align		4
        /*0078*/ 	.byte	0x04, 0x1c
        /*007a*/ 	.short	(.L_59 - .L_58)


	//   ....[0]....
.L_58:
        /*007c*/ 	.word	0x00000030


	//   ....[1]....
        /*0080*/ 	.word	0x00000a90


	//----- nvinfo : EIATTR_CBANK_PARAM_SIZE
	.align		4
.L_59:
        /*0084*/ 	.byte	0x03, 0x19
        /*0086*/ 	.short	0x001c


	//----- nvinfo : EIATTR_PARAM_CBANK
	.align		4
        /*0088*/ 	.byte	0x04, 0x0a
        /*008a*/ 	.short	(.L_61 - .L_60)
	.align		4
.L_60:
        /*008c*/ 	.word	index@(.nv.constant0._Z24gpu_submatrix_fw_krnl_p3iiPiiii)
        /*0090*/ 	.short	0x0380
        /*0092*/ 	.short	0x001c


	//----- nvinfo : EIATTR_SW_WAR
	.align		4
.L_61:
        /*0094*/ 	.byte	0x04, 0x36
        /*0096*/ 	.short	(.L_63 - .L_62)
.L_62:
        /*0098*/ 	.word	0x00000008
.L_63:


//--------------------- .nv.info._Z24gpu_submatrix_fw_krnl_p2iiPiiii --------------------------
	.section	.nv.info._Z24gpu_submatrix_fw_krnl_p2iiPiiii,"",@"SHT_CUDA_INFO"
	.sectionflags	@""
	.align	4


	//----- nvinfo : EIATTR_CUDA_API_VERSION
	.align		4
        /*0000*/ 	.byte	0x04, 0x37
        /*0002*/ 	.short	(.L_65 - .L_64)
.L_64:
        /*0004*/ 	.word	0x00000082


	//----- nvinfo : EIATTR_KPARAM_INFO
	.align		4
.L_65:
        /*0008*/ 	.byte	0x04, 0x17
        /*000a*/ 	.short	(.L_67 - .L_66)
.L_66:
        /*000c*/ 	.word	0x00000000
        /*0010*/ 	.short	0x0005
        /*0012*/ 	.short	0x0018
        /*0014*/ 	.byte	0x00, 0xf0, 0x11, 0x00


	//----- nvinfo : EIATTR_KPARAM_INFO
	.align		4
.L_67:
        /*0018*/ 	.byte	0x04, 0x17
        /*001a*/ 	.short	(.L_69 - .L_68)
.L_68:
        /*001c*/ 	.word	0x00000000
        /*0020*/ 	.short	0x0004
        /*0022*/ 	.short	0x0014
        /*0024*/ 	.byte	0x00, 0xf0, 0x11, 0x00


	//----- nvinfo : EIATTR_KPARAM_INFO
	.align		4
.L_69:
        /*0028*/ 	.byte	0x04, 0x17
        /*002a*/ 	.short	(.L_71 - .L_70)
.L_70:
        /*002c*/ 	.word	0x00000000
        /*0030*/ 	.short	0x0003
        /*0032*/ 	.short	0x0010
        /*0034*/ 	.byte	0x00, 0xf0, 0x11, 0x00


	//----- nvinfo : EIATTR_KPARAM_INFO
	.align		4
.L_71:
        /*0038*/ 	.byte	0x04, 0x17
        /*003a*/ 	.short	(.L_73 - .L_72)
.L_72:
        /*003c*/ 	.word	0x00000000
        /*0040*/ 	.short	0x0002
        /*0042*/ 	.short	0x0008
        /*0044*/ 	.byte	0x00, 0xf5, 0x21, 0x00


	//----- nvinfo : EIATTR_KPARAM_INFO
	.align		4
.L_73:
        /*0048*/ 	.byte	0x04, 0x17
        /*004a*/ 	.short	(.L_75 - .L_74)
.L_74:
        /*004c*/ 	.word	0x00000000
        /*0050*/ 	.short	0x0001
        /*0052*/ 	.short	0x0004
        /*0054*/ 	.byte	0x00, 0xf0, 0x11, 0x00


	//----- nvinfo : EIATTR_KPARAM_INFO
	.align		4
.L_75:
        /*0058*/ 	.byte	0x04, 0x17
        /*005a*/ 	.short	(.L_77 - .L_76)
.L_76:
        /*005c*/ 	.word	0x00000000
        /*0060*/ 	.short	0x0000
        /*0062*/ 	.short	0x0000
        /*0064*/ 	.byte	0x00, 0xf0, 0x11, 0x00


	//----- nvinfo : EIATTR_SPARSE_MMA_MASK
	.align		4
.L_77:
        /*0068*/ 	.byte	0x03, 0x50
        /*006a*/ 	.short	0x0000


	//----- nvinfo : EIATTR_MAXREG_COUNT
	.align		4
        /*006c*/ 	.byte	0x03, 0x1b
        /*006e*/ 	.short	0x00ff


	//----- nvinfo : EIATTR_MERCURY_ISA_VERSION
	.align		4
        /*0070*/ 	.byte	0x03, 0x5f
        /*0072*/ 	.short	0x0101


	//----- nvinfo : EIATTR_VRC_CTA_INIT_COUNT
	.align		4
        /*0074*/ 	.byte	0x02, 0x4a
	.zero		1
	.zero		1


	//----- nvinfo : EIATTR_EXIT_INSTR_OFFSETS
	.align		4
        /*0078*/ 	.byte	0x04, 0x1c
        /*007a*/ 	.short	(.L_79 - .L_78)


	//   ....[0]....
.L_78:
        /*007c*/ 	.word	0x00000030


	//   ....[1]....
        /*0080*/ 	.word	0x00000ab0


	//----- nvinfo : EIATTR_CBANK_PARAM_SIZE
	.align		4
.L_79:
        /*0084*/ 	.byte	0x03, 0x19
        /*0086*/ 	.short	0x001c


	//----- nvinfo : EIATTR_PARAM_CBANK
	.align		4
        /*0088*/ 	.byte	0x04, 0x0a
        /*008a*/ 	.short	(.L_81 - .L_80)
	.align		4
.L_80:
        /*008c*/ 	.word	index@(.nv.constant0._Z24gpu_submatrix_fw_krnl_p2iiPiiii)
        /*0090*/ 	.short	0x0380
        /*0092*/ 	.short	0x001c


	//----- nvinfo : EIATTR_SW_WAR
	.align		4
.L_81:
        /*0094*/ 	.byte	0x04, 0x36
        /*0096*/ 	.short	(.L_83 - .L_82)
.L_82:
        /*0098*/ 	.word	0x00000008
.L_83:


//--------------------- .nv.info._Z24gpu_submatrix_fw_krnl_p1iiPiiii --------------------------
	.section	.nv.info._Z24gpu_submatrix_fw_krnl_p1iiPiiii,"",@"SHT_CUDA_INFO"
	.sectionflags	@""
	.align	4


	//----- nvinfo : EIATTR_CUDA_API_VERSION
	.align		4
        /*0000*/ 	.byte	0x04, 0x37
        /*0002*/ 	.short	(.L_85 - .L_84)
.L_84:
        /*0004*/ 	.word	0x00000082


	//----- nvinfo : EIATTR_KPARAM_INFO
	.align		4
.L_85:
        /*0008*/ 	.byte	0x04, 0x17
        /*000a*/ 	.short	(.L_87 - .L_86)
.L_86:
        /*000c*/ 	.word	0x00000000
        /*0010*/ 	.short	0x0005
        /*0012*/ 	.short	0x0018
        /*0014*/ 	.byte	0x00, 0xf0, 0x11, 0x00


	//----- nvinfo : EIATTR_KPARAM_INFO
	.align		4
.L_87:
        /*0018*/ 	.byte	0x04, 0x17
        /*001a*/ 	.short	(.L_89 - .L_88)
.L_88:
        /*001c*/ 	.word	0x00000000
        /*0020*/ 	.short	0x0004
        /*0022*/ 	.short	0x0014
        /*0024*/ 	.byte	0x00, 0xf0, 0x11, 0x00


	//----- nvinfo : EIATTR_KPARAM_INFO
	.align		4
.L_89:
        /*0028*/ 	.byte	0x04, 0x17
        /*002a*/ 	.short	(.L_91 - .L_90)
.L_90:
        /*002c*/ 	.word	0x00000000
        /*0030*/ 	.short	0x0003
        /*0032*/ 	.short	0x0010
        /*0034*/ 	.byte	0x00, 0xf0, 0x11, 0x00


	//----- nvinfo : EIATTR_KPARAM_INFO
	.align		4
.L_91:
        /*0038*/ 	.byte	0x04, 0x17
        /*003a*/ 	.short	(.L_93 - .L_92)
.L_92:
        /*003c*/ 	.word	0x00000000
        /*0040*/ 	.short	0x0002
        /*0042*/ 	.short	0x0008
        /*0044*/ 	.byte	0x00, 0xf5, 0x21, 0x00


	//----- nvinfo : EIATTR_KPARAM_INFO
	.align		4
.L_93:
        /*0048*/ 	.byte	0x04, 0x17
        /*004a*/ 	.short	(.L_95 - .L_94)
.L_94:
        /*004c*/ 	.word	0x00000000
        /*0050*/ 	.short	0x0001
        /*0052*/ 	.short	0x0004
        /*0054*/ 	.byte	0x00, 0xf0, 0x11, 0x00


	//----- nvinfo : EIATTR_KPARAM_INFO
	.align		4
.L_95:
        /*0058*/ 	.byte	0x04, 0x17
        /*005a*/ 	.short	(.L_97 - .L_96)
.L_96:
        /*005c*/ 	.word	0x00000000
        /*0060*/ 	.short	0x0000
        /*0062*/ 	.short	0x0000
        /*0064*/ 	.byte	0x00, 0xf0, 0x11, 0x00


	//----- nvinfo : EIATTR_SPARSE_MMA_MASK
	.align		4
.L_97:
        /*0068*/ 	.byte	0x03, 0x50
        /*006a*/ 	.short	0x0000


	//----- nvinfo : EIATTR_MAXREG_COUNT
	.align		4
        /*006c*/ 	.byte	0x03, 0x1b
        /*006e*/ 	.short	0x00ff


	//----- nvinfo : EIATTR_MERCURY_ISA_VERSION
	.align		4
        /*0070*/ 	.byte	0x03, 0x5f
        /*0072*/ 	.short	0x0101


	//----- nvinfo : EIATTR_VRC_CTA_INIT_COUNT
	.align		4
        /*0074*/ 	.byte	0x02, 0x4a
	.zero		1
	.zero		1


	//----- nvinfo : EIATTR_EXIT_INSTR_OFFSETS
	.align		4
        /*0078*/ 	.byte	0x04, 0x1c
        /*007a*/ 	.short	(.L_99 - .L_98)


	//   ....[0]....
.L_98:
        /*007c*/ 	.word	0x00000030


	//   ....[1]....
        /*0080*/ 	.word	0x00000aa0


	//----- nvinfo : EIATTR_CBANK_PARAM_SIZE
	.align		4
.L_99:
        /*0084*/ 	.byte	0x03, 0x19
        /*0086*/ 	.short	0x001c


	//----- nvinfo : EIATTR_PARAM_CBANK
	.align		4
        /*0088*/ 	.byte	0x04, 0x0a
        /*008a*/ 	.short	(.L_101 - .L_100)
	.align		4
.L_100:
        /*008c*/ 	.word	index@(.nv.constant0._Z24gpu_submatrix_fw_krnl_p1iiPiiii)
        /*0090*/ 	.short	0x0380
        /*0092*/ 	.short	0x001c


	//----- nvinfo : EIATTR_SW_WAR
	.align		4
.L_101:
        /*0094*/ 	.byte	0x04, 0x36
        /*0096*/ 	.short	(.L_103 - .L_102)
.L_102:
        /*0098*/ 	.word	0x00000008
.L_103:


//--------------------- .nv.callgraph             --------------------------
	.section	.nv.callgraph,"",@"SHT_CUDA_CALLGRAPH"
	.align	4
	.sectionentsize	8
	.align		4
        /*0000*/ 	.word	0x00000000
	.align		4
        /*0004*/ 	.word	0xffffffff
	.align		4
        /*0008*/ 	.word	0x00000000
	.align		4
        /*000c*/ 	.word	0xfffffffe
	.align		4
        /*0010*/ 	.word	0x00000000
	.align		4
        /*0014*/ 	.word	0xfffffffd
	.align		4
        /*0018*/ 	.word	0x00000000
	.align		4
        /*001c*/ 	.word	0xfffffffc


//--------------------- .text._Z24gpu_submatrix_fw_krnl_p4iiPiiii --------------------------
	.section	.text._Z24gpu_submatrix_fw_krnl_p4iiPiiii,"ax",@progbits
	.align	128
        .global         _Z24gpu_submatrix_fw_krnl_p4iiPiiii
        .type           _Z24gpu_submatrix_fw_krnl_p4iiPiiii,@function
        .size           _Z24gpu_submatrix_fw_krnl_p4iiPiiii,(.L_x_32 - _Z24gpu_submatrix_fw_krnl_p4iiPiiii)
        .other          _Z24gpu_submatrix_fw_krnl_p4iiPiiii,@"STO_CUDA_ENTRY STV_DEFAULT"
_Z24gpu_submatrix_fw_krnl_p4iiPiiii:
.text._Z24gpu_submatrix_fw_krnl_p4iiPiiii:
[----:B------:R-:W-:Y:S08]  /*0000*/  LDC R1, c[0x0][0x37c] ;  /* 0x0000df00ff017b82 */ /* 0x000ff00000000800 */
[----:B------:R-:W0:Y:S02]  /*0010*/  LDC R9, c[0x0][0x394] ;  /* 0x0000e500ff097b82 */ /* 0x000e240000000800 */
[----:B0-----:R-:W-:-:S13]  /*0020*/  ISETP.GE.AND P0, PT, R9, 0x1, PT ;  /* 0x000000010900780c */ /* 0x001fda0003f06270 */
[----:B------:R-:W-:Y:S05]  /*0030*/  @!P0 EXIT ;  /* 0x000000000000894d */ /* 0x000fea0003800000 */
[----:B------:R-:W0:Y:S01]  /*0040*/  LDCU.64 UR4, c[0x0][0x388] ;  /* 0x00007100ff0477ac */ /* 0x000e220008000a00 */
[----:B------:R-:W1:Y:S01]  /*0050*/  S2UR UR6, SR_CTAID.X ;  /* 0x00000000000679c3 */ /* 0x000e620000002500 */
[----:B------:R-:W2:Y:S01]  /*0060*/  S2R R0, SR_TID.X ;  /* 0x0000000000007919 */ /* 0x000ea20000002100 */
[C---:B------:R-:W-:Y:S01]  /*0070*/  LOP3.LUT R8, R9.reuse, 0x7ffffff8, RZ, 0xc0, !PT ;  /* 0x7ffffff809087812 */ /* 0x040fe200078ec0ff */
[----:B------:R-:W-:Y:S01]  /*0080*/  IMAD.MOV.U32 R10, RZ, RZ, RZ ;  /* 0x000000ffff0a7224 */ /* 0x000fe200078e00ff */
[C---:B------:R-:W-:Y:S01]  /*0090*/  LOP3.LUT R15, R9.reuse, 0x7, RZ, 0xc0, !PT ;  /* 0x00000007090f7812 */ /* 0x040fe200078ec0ff */
[----:B------:R-:W3:Y:S01]  /*00a0*/  LDCU.64 UR8, c[0x0][0x358] ;  /* 0x00006b00ff0877ac */ /* 0x000ee20008000a00 */
[----:B------:R-:W-:Y:S01]  /*00b0*/  LOP3.LUT R18, R9, 0x3, RZ, 0xc0, !PT ;  /* 0x0000000309127812 */ /* 0x000fe200078ec0ff */
[----:B------:R-:W-:Y:S01]  /*00c0*/  IMAD.MOV R11, RZ, RZ, -R8 ;  /* 0x000000ffff0b7224 */ /* 0x000fe200078e0a08 */
[----:B0-----:R-:W-:-:S04]  /*00d0*/  UIADD3 UR4, UP0, UPT, UR4, 0x10, URZ ;  /* 0x0000001004047890 */ /* 0x001fc8000ff1e0ff */
[----:B------:R-:W-:Y:S02]  /*00e0*/  UIADD3.X UR5, UPT, UPT, URZ, UR5, URZ, UP0, !UPT ;  /* 0x00000005ff057290 */ /* 0x000fe400087fe4ff */
[----:B------:R-:W-:Y:S01]  /*00f0*/  MOV R2, UR4 ;  /* 0x0000000400027c02 */ /* 0x000fe20008000f00 */
[----:B-1----:R-:W-:-:S03]  /*0100*/  IMAD R9, R9, UR6, RZ ;  /* 0x0000000609097c24 */ /* 0x002fc6000f8e02ff */
[----:B---3--:R-:W-:-:S07]  /*0110*/  IMAD.U32 R3, RZ, RZ, UR5 ;  /* 0x00000005ff037e24 */ /* 0x008fce000f8e00ff */
.L_x_6:
[----:B0-----:R-:W0:Y:S01]  /*0120*/  LDC.64 R12, c[0x0][0x390] ;  /* 0x0000e400ff0c7b82 */ /* 0x001e220000000a00 */
[----:B------:R-:W-:-:S07]  /*0130*/  UMOV UR4, URZ ;  /* 0x000000ff00047c82 */ /* 0x000fce0008000000 */
[----:B-1----:R-:W1:Y:S01]  /*0140*/  LDC R4, c[0x0][0x398] ;  /* 0x0000e600ff047b82 */ /* 0x002e620000000800 */
[----:B0-----:R-:W-:Y:S02]  /*0150*/  IMAD R12, R13, R12, R10 ;  /* 0x0000000c0d0c7224 */ /* 0x001fe400078e020a */
[----:B------:R-:W-:-:S05]  /*0160*/  VIADD R10, R10, 0x1 ;  /* 0x000000010a0a7836 */ /* 0x000fca0000000000 */
[----:B------:R-:W-:Y:S01]  /*0170*/  ISETP.NE.AND P0, PT, R10, R13, PT ;  /* 0x0000000d0a00720c */ /* 0x000fe20003f05270 */
[----:B-12---:R-:W-:-:S12]  /*0180*/  IMAD R13, R12, R4, R9 ;  /* 0x000000040c0d7224 */ /* 0x006fd800078e0209 */
.L_x_5:
[----:B0-2---:R-:W0:Y:S01]  /*0190*/  LDC R7, c[0x0][0x394] ;  /* 0x0000e500ff077b82 */ /* 0x005e220000000800 */
[----:B-1----:R-:W1:Y:S01]  /*01a0*/  LDCU UR5, c[0x0][0x398] ;  /* 0x00007300ff0577ac */ /* 0x002e620008000800 */
[----:B------:R-:W-:-:S06]  /*01b0*/  HFMA2 R19, -RZ, RZ, 0, 0 ;  /* 0x00000000ff137431 */ /* 0x000fcc00000001ff */
[----:B------:R-:W3:Y:S01]  /*01c0*/  LDC.64 R4, c[0x0][0x388] ;  /* 0x0000e200ff047b82 */ /* 0x000ee20000000a00 */
[----:B0-----:R-:W-:Y:S01]  /*01d0*/  ISETP.GE.U32.AND P2, PT, R7, 0x8, PT ;  /* 0x000000080700780c */ /* 0x001fe20003f46070 */
[----:B--2---:R-:W-:Y:S01]  /*01e0*/  IMAD R14, R0, R7, UR4 ;  /* 0x00000004000e7e24 */ /* 0x004fe2000f8e0207 */
[----:B------:R-:W-:-:S06]  /*01f0*/  UIADD3 UR4, UPT, UPT, UR4, 0x1, URZ ;  /* 0x0000000104047890 */ /* 0x000fcc000fffe0ff */
[----:B------:R-:W-:Y:S01]  /*0200*/  ISETP.NE.AND P1, PT, R7, UR4, PT ;  /* 0x0000000407007c0c */ /* 0x000fe2000bf25270 */
[C---:B-1----:R-:W-:Y:S02]  /*0210*/  IMAD R7, R14.reuse, UR5, R12 ;  /* 0x000000050e077c24 */ /* 0x042fe4000f8e020c */
[----:B------:R-:W-:Y:S02]  /*0220*/  IMAD R14, R14, UR5, R9 ;  /* 0x000000050e0e7c24 */ /* 0x000fe4000f8e0209 */
[----:B---3--:R-:W-:Y:S01]  /*0230*/  IMAD.WIDE R4, R7, 0x4, R4 ;  /* 0x0000000407047825 */ /* 0x008fe200078e0204 */
[----:B------:R-:W-:Y:S07]  /*0240*/  @!P2 BRA `(.L_x_0) ;  /* 0x0000000000eca947 */ /* 0x000fee0003800000 */
[----:B------:R-:W-:Y:S01]  /*0250*/  IMAD.MOV.U32 R21, RZ, RZ, R13 ;  /* 0x000000ffff157224 */ /* 0x000fe200078e000d */
[----:B------:R-:W-:Y:S01]  /*0260*/  MOV R20, R11 ;  /* 0x0000000b00147202 */ /* 0x000fe20000000f00 */
[----:B------:R-:W-:-:S07]  /*0270*/  IMAD.MOV.U32 R19, RZ, RZ, R14 ;  /* 0x000000ffff137224 */ /* 0x000fce00078e000e */
.L_x_1:
[--C-:B------:R-:W-:Y:S01]  /*0280*/  IMAD.WIDE R6, R21, 0x4, R2.reuse ;  /* 0x0000000415067825 */ /* 0x100fe200078e0202 */
[----:B------:R-:W2:Y:S03]  /*0290*/  LDG.E R22, desc[UR8][R4.64] ;  /* 0x0000000804167981 */ /* 0x000ea6000c1e1900 */
[----:B------:R-:W-:Y:S01]  /*02a0*/  IMAD.WIDE R16, R19, 0x4, R2 ;  /* 0x0000000413107825 */ /* 0x000fe200078e0202 */
[----:B------:R-:W2:Y:S04]  /*02b0*/  LDG.E R23, desc[UR8][R6.64+-0x10] ;  /* 0xfffff00806177981 */ /* 0x000ea8000c1e1900 */
[----:B------:R-:W3:Y:S01]  /*02c0*/  LDG.E R24, desc[UR8][R16.64+-0x10] ;  /* 0xfffff00810187981 */ /* 0x000ee2000c1e1900 */
[----:B--2---:R-:W-:-:S05]  /*02d0*/  IMAD.IADD R25, R22, 0x1, R23 ;  /* 0x0000000116197824 */ /* 0x004fca00078e0217 */
[----:B---3--:R-:W-:Y:S02]  /*02e0*/  ISETP.GE.AND P2, PT, R25, R24, PT ;  /* 0x000000181900720c */ /* 0x008fe40003f46270 */
[----:B------:R-:W2:Y:S11]  /*02f0*/  LDG.E R24, desc[UR8][R16.64+-0xc] ;  /* 0xfffff40810187981 */ /* 0x000eb6000c1e1900 */
[----:B------:R0:W-:Y:S04]  /*0300*/  @!P2 STG.E desc[UR8][R16.64+-0x10], R25 ;  /* 0xfffff0191000a986 */ /* 0x0001e8000c101908 */
[----:B------:R-:W3:Y:S04]  /*0310*/  @!P2 LDG.E R22, desc[UR8][R4.64] ;  /* 0x000000080416a981 */ /* 0x000ee8000c1e1900 */
[----:B------:R-:W3:Y:S02]  /*0320*/  LDG.E R23, desc[UR8][R6.64+-0xc] ;  /* 0xfffff40806177981 */ /* 0x000ee4000c1e1900 */
[----:B---3--:R-:W-:-:S05]  /*0330*/  IMAD.IADD R27, R22, 0x1, R23 ;  /* 0x00000001161b7824 */ /* 0x008fca00078e0217 */
[----:B--2---:R-:W-:Y:S02]  /*0340*/  ISETP.GE.AND P2, PT, R27, R24, PT ;  /* 0x000000181b00720c */ /* 0x004fe40003f46270 */
[----:B------:R-:W2:Y:S11]  /*0350*/  LDG.E R24, desc[UR8][R16.64+-0x8] ;  /* 0xfffff80810187981 */ /* 0x000eb6000c1e1900 */
[----:B------:R1:W-:Y:S04]  /*0360*/  @!P2 STG.E desc[UR8][R16.64+-0xc], R27 ;  /* 0xfffff41b1000a986 */ /* 0x0003e8000c101908 */
[----:B------:R-:W3:Y:S04]  /*0370*/  @!P2 LDG.E R22, desc[UR8][R4.64] ;  /* 0x000000080416a981 */ /* 0x000ee8000c1e1900 */
[----:B------:R-:W3:Y:S02]  /*0380*/  LDG.E R23, desc[UR8][R6.64+-0x8] ;  /* 0xfffff80806177981 */ /* 0x000ee4000c1e1900 */
[----:B---3--:R-:W-:-:S04]  /*0390*/  IADD3 R29, PT, PT, R22, R23, RZ ;  /* 0x00000017161d7210 */ /* 0x008fc80007ffe0ff */
[----:B--2---:R-:W-:Y:S02]  /*03a0*/  ISETP.GE.AND P2, PT, R29, R24, PT ;  /* 0x000000181d00720c */ /* 0x004fe40003f46270 */
[----:B------:R-:W2:Y:S11]  /*03b0*/  LDG.E R24, desc[UR8][R16.64+-0x4] ;  /* 0xfffffc0810187981 */ /* 0x000eb6000c1e1900 */
[----:B------:R3:W-:Y:S04]  /*03c0*/  @!P2 STG.E desc[UR8][R16.64+-0x8], R29 ;  /* 0xfffff81d1000a986 */ /* 0x0007e8000c101908 */
[----:B------:R-:W0:Y:S04]  /*03d0*/  @!P2 LDG.E R22, desc[UR8][R4.64] ;  /* 0x000000080416a981 */ /* 0x000e28000c1e1900 */
[----:B------:R-:W0:Y:S02]  /*03e0*/  LDG.E R23, desc[UR8][R6.64+-0x4] ;  /* 0xfffffc0806177981 */ /* 0x000e24000c1e1900 */
[----:B0-----:R-:W-:-:S05]  /*03f0*/  IMAD.IADD R25, R22, 0x1, R23 ;  /* 0x0000000116197824 */ /* 0x001fca00078e0217 */
[----:B--2---:R-:W-:Y:S02]  /*0400*/  ISETP.GE.AND P2, PT, R25, R24, PT ;  /* 0x000000181900720c */ /* 0x004fe40003f46270 */
[----:B------:R-:W2:Y:S11]  /*0410*/  LDG.E R24, desc[UR8][R16.64] ;  /* 0x0000000810187981 */ /* 0x000eb6000c1e1900 */
[----:B------:R0:W-:Y:S04]  /*0420*/  @!P2 STG.E desc[UR8][R16.64+-0x4], R25 ;  /* 0xfffffc191000a986 */ /* 0x0001e8000c101908 */
[----:B------:R-:W1:Y:S04]  /*0430*/  @!P2 LDG.E R22, desc[UR8][R4.64] ;  /* 0x000000080416a981 */ /* 0x000e68000c1e1900 */
[----:B------:R-:W1:Y:S02]  /*0440*/  LDG.E R23, desc[UR8][R6.64] ;  /* 0x0000000806177981 */ /* 0x000e64000c1e1900 */
[----:B-1----:R-:W-:-:S05]  /*0450*/  IMAD.IADD R27, R22, 0x1, R23 ;  /* 0x00000001161b7824 */ /* 0x002fca00078e0217 */
        /* <DEDUP_REMOVED lines=15> */
[----:B------:R-:W3:Y:S04]  /*0550*/  LDG.E R23, desc[UR8][R6.64+0xc] ;  /* 0x00000c0806177981 */ /* 0x000ee8000c1e1900 */
[----:B------:R-:W3:Y:S01]  /*0560*/  @!P2 LDG.E R22, desc[UR8][R4.64] ;  /* 0x000000080416a981 */ /* 0x000ee2000c1e1900 */
[----:B------:R-:W-:Y:S01]  /*0570*/  IADD3 R20, PT, PT, R20, 0x8, RZ ;  /* 0x0000000814147810 */ /* 0x000fe20007ffe0ff */
[----:B------:R-:W-:-:S02]  /*0580*/  VIADD R19, R19, 0x8 ;  /* 0x0000000813137836 */ /* 0x000fc40000000000 */
[----:B------:R-:W-:Y:S02]  /*0590*/  VIADD R21, R21, 0x8 ;  /* 0x0000000815157836 */ /* 0x000fe40000000000 */
[----:B---3--:R-:W-:-:S05]  /*05a0*/  IMAD.IADD R23, R23, 0x1, R22 ;  /* 0x0000000117177824 */ /* 0x008fca00078e0216 */
[----:B--2---:R-:W-:-:S13]  /*05b0*/  ISETP.GE.AND P2, PT, R23, R24, PT ;  /* 0x000000181700720c */ /* 0x004fda0003f46270 */
[----:B------:R1:W-:Y:S01]  /*05c0*/  @!P2 STG.E desc[UR8][R16.64+0xc], R23 ;  /* 0x00000c171000a986 */ /* 0x0003e2000c101908 */
[----:B------:R-:W-:-:S13]  /*05d0*/  ISETP.NE.AND P2, PT, R20, RZ, PT ;  /* 0x000000ff1400720c */ /* 0x000fda0003f45270 */
[----:B-1----:R-:W-:Y:S05]  /*05e0*/  @P2 BRA `(.L_x_1) ;  /* 0xfffffffc00242947 */ /* 0x002fea000383ffff */
[----:B------:R-:W-:-:S07]  /*05f0*/  MOV R19, R8 ;  /* 0x0000000800137202 */ /* 0x000fce0000000f00 */
.L_x_0:
[----:B------:R-:W-:-:S13]  /*0600*/  ISETP.NE.AND P2, PT, R15, RZ, PT ;  /* 0x000000ff0f00720c */ /* 0x000fda0003f45270 */
[----:B------:R-:W-:Y:S05]  /*0610*/  @!P2 BRA `(.L_x_2) ;  /* 0x000000040014a947 */ /* 0x000fea0003800000 */
[----:B------:R-:W-:Y:S01]  /*0620*/  VIADD R6, R15, 0xffffffff ;  /* 0xffffffff0f067836 */ /* 0x000fe20000000000 */
[----:B------:R-:W-:-:S04]  /*0630*/  ISETP.NE.AND P2, PT, R18, RZ, PT ;  /* 0x000000ff1200720c */ /* 0x000fc80003f45270 */
[----:B------:R-:W-:-:S13]  /*0640*/  ISETP.GE.U32.AND P3, PT, R6, 0x3, PT ;  /* 0x000000030600780c */ /* 0x000fda0003f66070 */
[----:B------:R-:W-:Y:S05]  /*0650*/  @!P3 BRA `(.L_x_3) ;  /* 0x000000000078b947 */ /* 0x000fea0003800000 */
[----:B------:R-:W0:Y:S01]  /*0660*/  LDC.64 R16, c[0x0][0x388] ;  /* 0x0000e200ff107b82 */ /* 0x000e220000000a00 */
[----:B------:R-:W-:Y:S01]  /*0670*/  IMAD.IADD R7, R13, 0x1, R19 ;  /* 0x000000010d077824 */ /* 0x000fe200078e0213 */
[----:B------:R-:W-:Y:S01]  /*0680*/  IADD3 R21, PT, PT, R14, R19, RZ ;  /* 0x000000130e157210 */ /* 0x000fe20007ffe0ff */
[----:B------:R-:W2:Y:S02]  /*0690*/  LDG.E R20, desc[UR8][R4.64] ;  /* 0x0000000804147981 */ /* 0x000ea4000c1e1900 */
[----:B0-----:R-:W-:-:S04]  /*06a0*/  IMAD.WIDE R6, R7, 0x4, R16 ;  /* 0x0000000407067825 */ /* 0x001fc800078e0210 */
[----:B------:R-:W-:Y:S02]  /*06b0*/  IMAD.WIDE R16, R21, 0x4, R16 ;  /* 0x0000000415107825 */ /* 0x000fe400078e0210 */
        /* <DEDUP_REMOVED lines=18> */
[----:B------:R-:W3:Y:S04]  /*07e0*/  LDG.E R21, desc[UR8][R6.64+0xc] ;  /* 0x00000c0806157981 */ /* 0x000ee8000c1e1900 */
[----:B------:R-:W3:Y:S01]  /*07f0*/  @!P3 LDG.E R20, desc[UR8][R4.64] ;  /* 0x000000080414b981 */ /* 0x000ee2000c1e1900 */
[----:B------:R-:W-:Y:S01]  /*0800*/  IADD3 R19, PT, PT, R19, 0x4, RZ ;  /* 0x0000000413137810 */ /* 0x000fe20007ffe0ff */
[----:B---3--:R-:W-:-:S05]  /*0810*/  IMAD.IADD R21, R21, 0x1, R20 ;  /* 0x0000000115157824 */ /* 0x008fca00078e0214 */
[----:B--2---:R-:W-:-:S13]  /*0820*/  ISETP.GE.AND P3, PT, R21, R22, PT ;  /* 0x000000161500720c */ /* 0x004fda0003f66270 */
[----:B------:R0:W-:Y:S02]  /*0830*/  @!P3 STG.E desc[UR8][R16.64+0xc], R21 ;  /* 0x00000c151000b986 */ /* 0x0001e4000c101908 */
.L_x_3:
[----:B------:R-:W-:Y:S05]  /*0840*/  @!P2 BRA `(.L_x_2) ;  /* 0x000000000088a947 */ /* 0x000fea0003800000 */
[----:B------:R-:W1:Y:S01]  /*0850*/  LDCU UR5, c[0x0][0x394] ;  /* 0x00007280ff0577ac */ /* 0x000e620008000800 */
[----:B------:R-:W-:Y:S01]  /*0860*/  ISETP.NE.AND P2, PT, R18, 0x1, PT ;  /* 0x000000011200780c */ /* 0x000fe20003f45270 */
[----:B-1----:R-:W-:-:S12]  /*0870*/  ULOP3.LUT UP0, URZ, UR5, 0x1, URZ, 0xc0, !UPT ;  /* 0x0000000105ff7892 */ /* 0x002fd8000f80c0ff */
[----:B------:R-:W-:Y:S05]  /*0880*/  @!P2 BRA `(.L_x_4) ;  /* 0x000000000048a947 */ /* 0x000fea0003800000 */
[----:B0-----:R-:W0:Y:S01]  /*0890*/  LDC.64 R16, c[0x0][0x388] ;  /* 0x0000e200ff107b82 */ /* 0x001e220000000a00 */
[----:B------:R-:W-:Y:S01]  /*08a0*/  IMAD.IADD R7, R13, 0x1, R19 ;  /* 0x000000010d077824 */ /* 0x000fe200078e0213 */
[----:B------:R-:W-:Y:S01]  /*08b0*/  IADD3 R21, PT, PT, R14, R19, RZ ;  /* 0x000000130e157210 */ /* 0x000fe20007ffe0ff */
[----:B------:R-:W2:Y:S02]  /*08c0*/  LDG.E R23, desc[UR8][R4.64] ;  /* 0x0000000804177981 */ /* 0x000ea4000c1e1900 */
[----:B0-----:R-:W-:-:S04]  /*08d0*/  IMAD.WIDE R6, R7, 0x4, R16 ;  /* 0x0000000407067825 */ /* 0x001fc800078e0210 */
[----:B------:R-:W-:Y:S01]  /*08e0*/  IMAD.WIDE R16, R21, 0x4, R16 ;  /* 0x0000000415107825 */ /* 0x000fe200078e0210 */
[----:B------:R-:W2:Y:S04]  /*08f0*/  LDG.E R20, desc[UR8][R6.64] ;  /* 0x0000000806147981 */ /* 0x000ea8000c1e1900 */
[----:B------:R-:W3:Y:S01]  /*0900*/  LDG.E R21, desc[UR8][R16.64] ;  /* 0x0000000810157981 */ /* 0x000ee2000c1e1900 */
[----:B--2---:R-:W-:-:S05]  /*0910*/  IMAD.IADD R22, R23, 0x1, R20 ;  /* 0x0000000117167824 */ /* 0x004fca00078e0214 */
[----:B---3--:R-:W-:Y:S02]  /*0920*/  ISETP.GE.AND P2, PT, R22, R21, PT ;  /* 0x000000151600720c */ /* 0x008fe40003f46270 */
[----:B------:R-:W2:Y:S11]  /*0930*/  LDG.E R21, desc[UR8][R16.64+0x4] ;  /* 0x0000040810157981 */ /* 0x000eb6000c1e1900 */
[----:B------:R1:W-:Y:S04]  /*0940*/  @!P2 STG.E desc[UR8][R16.64], R22 ;  /* 0x000000161000a986 */ /* 0x0003e8000c101908 */
[----:B------:R-:W3:Y:S04]  /*0950*/  LDG.E R20, desc[UR8][R6.64+0x4] ;  /* 0x0000040806147981 */ /* 0x000ee8000c1e1900 */
[----:B------:R-:W3:Y:S01]  /*0960*/  @!P2 LDG.E R23, desc[UR8][R4.64] ;  /* 0x000000080417a981 */ /* 0x000ee2000c1e1900 */
[----:B------:R-:W-:Y:S01]  /*0970*/  VIADD R19, R19, 0x2 ;  /* 0x0000000213137836 */ /* 0x000fe20000000000 */
[----:B---3--:R-:W-:-:S04]  /*0980*/  IADD3 R20, PT, PT, R20, R23, RZ ;  /* 0x0000001714147210 */ /* 0x008fc80007ffe0ff */
[----:B--2---:R-:W-:-:S13]  /*0990*/  ISETP.GE.AND P2, PT, R20, R21, PT ;  /* 0x000000151400720c */ /* 0x004fda0003f46270 */
[----:B------:R1:W-:Y:S02]  /*09a0*/  @!P2 STG.E desc[UR8][R16.64+0x4], R20 ;  /* 0x000004141000a986 */ /* 0x0003e4000c101908 */
.L_x_4:
[----:B------:R-:W-:Y:S05]  /*09b0*/  BRA.U !UP0, `(.L_x_2) ;  /* 0x00000001082c7547 */ /* 0x000fea000b800000 */
[----:B------:R-:W2:Y:S01]  /*09c0*/  LDC.64 R6, c[0x0][0x388] ;  /* 0x0000e200ff067b82 */ /* 0x000ea20000000a00 */
[----:B01----:R-:W-:Y:S01]  /*09d0*/  IADD3 R17, PT, PT, R13, R19, RZ ;  /* 0x000000130d117210 */ /* 0x003fe20007ffe0ff */
[----:B------:R-:W-:Y:S01]  /*09e0*/  IMAD.IADD R19, R14, 0x1, R19 ;  /* 0x000000010e137824 */ /* 0x000fe200078e0213 */
[----:B------:R-:W3:Y:S03]  /*09f0*/  LDG.E R4, desc[UR8][R4.64] ;  /* 0x0000000804047981 */ /* 0x000ee6000c1e1900 */
[----:B--2---:R-:W-:-:S04]  /*0a00*/  IMAD.WIDE R16, R17, 0x4, R6 ;  /* 0x0000000411107825 */ /* 0x004fc800078e0206 */
[----:B------:R-:W-:Y:S02]  /*0a10*/  IMAD.WIDE R6, R19, 0x4, R6 ;  /* 0x0000000413067825 */ /* 0x000fe400078e0206 */
[----:B------:R-:W3:Y:S04]  /*0a20*/  LDG.E R17, desc[UR8][R16.64] ;  /* 0x0000000810117981 */ /* 0x000ee8000c1e1900 */
[----:B------:R-:W2:Y:S01]  /*0a30*/  LDG.E R14, desc[UR8][R6.64] ;  /* 0x00000008060e7981 */ /* 0x000ea2000c1e1900 */
[----:B---3--:R-:W-:-:S04]  /*0a40*/  IADD3 R19, PT, PT, R4, R17, RZ ;  /* 0x0000001104137210 */ /* 0x008fc80007ffe0ff */
[----:B--2---:R-:W-:-:S13]  /*0a50*/  ISETP.GE.AND P2, PT, R19, R14, PT ;  /* 0x0000000e1300720c */ /* 0x004fda0003f46270 */
[----:B------:R2:W-:Y:S02]  /*0a60*/  @!P2 STG.E desc[UR8][R6.64], R19 ;  /* 0x000000130600a986 */ /* 0x0005e4000c101908 */
.L_x_2:
[----:B------:R-:W-:Y:S05]  /*0a70*/  @P1 BRA `(.L_x_5) ;  /* 0xfffffff400c41947 */ /* 0x000fea000383ffff */
[----:B------:R-:W-:Y:S05]  /*0a80*/  @P0 BRA `(.L_x_6) ;  /* 0xfffffff400a40947 */ /* 0x000fea000383ffff */
[----:B------:R-:W-:Y:S05]  /*0a90*/  EXIT ;  /* 0x000000000000794d */ /* 0x000fea0003800000 */
.L_x_7:
[----:B------:R-:W-:-:S00]  /*0aa0*/  BRA `(.L_x_7) ;  /* 0xfffffffc00fc7947 */ /* 0x000fc0000383ffff */
[----:B------:R-:W-:-:S00]  /*0ab0*/  NOP ;  /* 0x0000000000007918 */ /* 0x000fc00000000000 */
        /* <DEDUP_REMOVED lines=12> */
.L_x_32:


//--------------------- .text._Z24gpu_submatrix_fw_krnl_p3iiPiiii --------------------------
	.section	.text._Z24gpu_submatrix_fw_krnl_p3iiPiiii,"ax",@progbits
	.align	128
        .global         _Z24gpu_submatrix_fw_krnl_p3iiPiiii
        .type           _Z24gpu_submatrix_fw_krnl_p3iiPiiii,@function
        .size           _Z24gpu_submatrix_fw_krnl_p3iiPiiii,(.L_x_33 - _Z24gpu_submatrix_fw_krnl_p3iiPiiii)
        .other          _Z24gpu_submatrix_fw_krnl_p3iiPiiii,@"STO_CUDA_ENTRY STV_DEFAULT"
_Z24gpu_submatrix_fw_krnl_p3iiPiiii:
.text._Z24gpu_submatrix_fw_krnl_p3iiPiiii:
[----:B------:R-:W-:Y:S08]  /*0000*/  LDC R1, c[0x0][0x37c] ;  /* 0x0000df00ff017b82 */ /* 0x000ff00000000800 */
[----:B------:R-:W0:Y:S02]  /*0010*/  LDC R9, c[0x0][0x394] ;  /* 0x0000e500ff097b82 */ /* 0x000e240000000800 */
[----:B0-----:R-:W-:-:S13]  /*0020*/  ISETP.GE.AND P0, PT, R9, 0x1, PT ;  /* 0x000000010900780c */ /* 0x001fda0003f06270 */
[----:B------:R-:W-:Y:S05]  /*0030*/  @!P0 EXIT ;  /* 0x000000000000894d */ /* 0x000fea0003800000 */
[----:B------:R-:W0:Y:S01]  /*0040*/  LDCU.64 UR4, c[0x0][0x388] ;  /* 0x00007100ff0477ac */ /* 0x000e220008000a00 */
[----:B------:R-:W1:Y:S01]  /*0050*/  S2R R0, SR_TID.X ;  /* 0x0000000000007919 */ /* 0x000e620000002100 */
[C---:B------:R-:W-:Y:S01]  /*0060*/  LOP3.LUT R8, R9.reuse, 0x7ffffff8, RZ, 0xc0, !PT ;  /* 0x7ffffff809087812 */ /* 0x040fe200078ec0ff */
[----:B------:R-:W-:Y:S01]  /*0070*/  IMAD.MOV.U32 R10, RZ, RZ, RZ ;  /* 0x000000ffff0a7224 */ /* 0x000fe200078e00ff */
[----:B------:R-:W2:Y:S01]  /*0080*/  LDCU UR8, c[0x0][0x384] ;  /* 0x00007080ff0877ac */ /* 0x000ea20008000800 */
[C---:B------:R-:W-:Y:S02]  /*0090*/  LOP3.LUT R15, R9.reuse, 0x7, RZ, 0xc0, !PT ;  /* 0x00000007090f7812 */ /* 0x040fe400078ec0ff */
[----:B------:R-:W-:Y:S01]  /*00a0*/  LOP3.LUT R18, R9, 0x3, RZ, 0xc0, !PT ;  /* 0x0000000309127812 */ /* 0x000fe200078ec0ff */
[----:B------:R-:W-:Y:S01]  /*00b0*/  IMAD.MOV R11, RZ, RZ, -R8 ;  /* 0x000000ffff0b7224 */ /* 0x000fe200078e0a08 */
[----:B------:R-:W3:Y:S01]  /*00c0*/  LDCU.64 UR6, c[0x0][0x358] ;  /* 0x00006b00ff0677ac */ /* 0x000ee20008000a00 */
[----:B0-----:R-:W-:-:S04]  /*00d0*/  UIADD3 UR4, UP0, UPT, UR4, 0x10, URZ ;  /* 0x0000001004047890 */ /* 0x001fc8000ff1e0ff */
[----:B------:R-:W-:Y:S01]  /*00e0*/  UIADD3.X UR5, UPT, UPT, URZ, UR5, URZ, UP0, !UPT ;  /* 0x00000005ff057290 */ /* 0x000fe200087fe4ff */
[----:B--2---:R-:W-:Y:S01]  /*00f0*/  IMAD R9, R9, UR8, RZ ;  /* 0x0000000809097c24 */ /* 0x004fe2000f8e02ff */
[----:B------:R-:W-:-:S04]  /*0100*/  MOV R2, UR4 ;  /* 0x0000000400027c02 */ /* 0x000fc80008000f00 */
[----:B---3--:R-:W-:-:S07]  /*0110*/  IMAD.U32 R3, RZ, RZ, UR5 ;  /* 0x00000005ff037e24 */ /* 0x008fce000f8e00ff */
.L_x_14:
[----:B0-----:R-:W0:Y:S01]  /*0120*/  LDC.64 R12, c[0x0][0x390] ;  /* 0x0000e400ff0c7b82 */ /* 0x001e220000000a00 */
[----:B------:R-:W-:-:S07]  /*0130*/  UMOV UR4, URZ ;  /* 0x000000ff00047c82 */ /* 0x000fce0008000000 */
[----:B--2---:R-:W2:Y:S01]  /*0140*/  LDC R4, c[0x0][0x398] ;  /* 0x0000e600ff047b82 */ /* 0x004ea20000000800 */
[----:B0-----:R-:W-:Y:S02]  /*0150*/  IMAD R12, R13, R12, R10 ;  /* 0x0000000c0d0c7224 */ /* 0x001fe400078e020a */
[----:B------:R-:W-:-:S05]  /*0160*/  VIADD R10, R10, 0x1 ;  /* 0x000000010a0a7836 */ /* 0x000fca0000000000 */
[----:B------:R-:W-:Y:S01]  /*0170*/  ISETP.NE.AND P0, PT, R10, R13, PT ;  /* 0x0000000d0a00720c */ /* 0x000fe20003f05270 */
[----:B-12---:R-:W-:-:S12]  /*0180*/  IMAD R13, R12, R4, R9 ;  /* 0x000000040c0d7224 */ /* 0x006fd800078e0209 */
.L_x_13:
[----:B0-2---:R-:W0:Y:S01]  /*0190*/  LDC R7, c[0x0][0x394] ;  /* 0x0000e500ff077b82 */ /* 0x005e220000000800 */
[----:B------:R-:W2:Y:S01]  /*01a0*/  LDCU UR5, c[0x0][0x398] ;  /* 0x00007300ff0577ac */ /* 0x000ea20008000800 */
[----:B------:R-:W-:-:S06]  /*01b0*/  HFMA2 R19, -RZ, RZ, 0, 0 ;  /* 0x00000000ff137431 */ /* 0x000fcc00000001ff */
[----:B------:R-:W3:Y:S01]  /*01c0*/  LDC.64 R4, c[0x0][0x388] ;  /* 0x0000e200ff047b82 */ /* 0x000ee20000000a00 */
[----:B0-----:R-:W-:Y:S01]  /*01d0*/  ISETP.GE.U32.AND P2, PT, R7, 0x8, PT ;  /* 0x000000080700780c */ /* 0x001fe20003f46070 */
[----:B-1----:R-:W-:Y:S01]  /*01e0*/  IMAD R14, R0, R7, UR4 ;  /* 0x00000004000e7e24 */ /* 0x002fe2000f8e0207 */
[----:B------:R-:W-:-:S06]  /*01f0*/  UIADD3 UR4, UPT, UPT, UR4, 0x1, URZ ;  /* 0x0000000104047890 */ /* 0x000fcc000fffe0ff */
[----:B------:R-:W-:Y:S01]  /*0200*/  ISETP.NE.AND P1, PT, R7, UR4, PT ;  /* 0x0000000407007c0c */ /* 0x000fe2000bf25270 */
[C---:B--2---:R-:W-:Y:S02]  /*0210*/  IMAD R7, R14.reuse, UR5, R12 ;  /* 0x000000050e077c24 */ /* 0x044fe4000f8e020c */
[----:B------:R-:W-:Y:S02]  /*0220*/  IMAD R14, R14, UR5, R9 ;  /* 0x000000050e0e7c24 */ /* 0x000fe4000f8e0209 */
[----:B---3--:R-:W-:Y:S01]  /*0230*/  IMAD.WIDE R4, R7, 0x4, R4 ;  /* 0x0000000407047825 */ /* 0x008fe200078e0204 */
[----:B------:R-:W-:Y:S07]  /*0240*/  @!P2 BRA `(.L_x_8) ;  /* 0x0000000000eca947 */ /* 0x000fee0003800000 */
[----:B------:R-:W-:Y:S01]  /*0250*/  IMAD.MOV.U32 R21, RZ, RZ, R13 ;  /* 0x000000ffff157224 */ /* 0x000fe200078e000d */
[----:B------:R-:W-:Y:S01]  /*0260*/  MOV R20, R11 ;  /* 0x0000000b00147202 */ /* 0x000fe20000000f00 */
[----:B------:R-:W-:-:S07]  /*0270*/  IMAD.MOV.U32 R19, RZ, RZ, R14 ;  /* 0x000000ffff137224 */ /* 0x000fce00078e000e */
.L_x_9:
        /* <DEDUP_REMOVED lines=56> */
.L_x_8:
        /* <DEDUP_REMOVED lines=36> */
.L_x_11:
        /* <DEDUP_REMOVED lines=23> */
.L_x_12:
        /* <DEDUP_REMOVED lines=12> */
.L_x_10:
[----:B------:R-:W-:Y:S05]  /*0a70*/  @P1 BRA `(.L_x_13) ;  /* 0xfffffff400c41947 */ /* 0x000fea000383ffff */
[----:B------:R-:W-:Y:S05]  /*0a80*/  @P0 BRA `(.L_x_14) ;  /* 0xfffffff400a40947 */ /* 0x000fea000383ffff */
[----:B------:R-:W-:Y:S05]  /*0a90*/  EXIT ;  /* 0x000000000000794d */ /* 0x000fea0003800000 */
.L_x_15:
        /* <DEDUP_REMOVED lines=14> */
.L_x_33:


//--------------------- .text._Z24gpu_submatrix_fw_krnl_p2iiPiiii --------------------------
	.section	.text._Z24gpu_submatrix_fw_krnl_p2iiPiiii,"ax",@progbits
	.align	128
        .global         _Z24gpu_submatrix_fw_krnl_p2iiPiiii
        .type           _Z24gpu_submatrix_fw_krnl_p2iiPiiii,@function
        .size           _Z24gpu_submatrix_fw_krnl_p2iiPiiii,(.L_x_34 - _Z24gpu_submatrix_fw_krnl_p2iiPiiii)
        .other          _Z24gpu_submatrix_fw_krnl_p2iiPiiii,@"STO_CUDA_ENTRY STV_DEFAULT"
_Z24gpu_submatrix_fw_krnl_p2iiPiiii:
.text._Z24gpu_submatrix_fw_krnl_p2iiPiiii:
[----:B------:R-:W-:Y:S08]  /*0000*/  LDC R1, c[0x0][0x37c] ;  /* 0x0000df00ff017b82 */ /* 0x000ff00000000800 */
[----:B------:R-:W0:Y:S02]  /*0010*/  LDC R11, c[0x0][0x394] ;  /* 0x0000e500ff0b7b82 */ /* 0x000e240000000800 */
[----:B0-----:R-:W-:-:S13]  /*0020*/  ISETP.GE.AND P0, PT, R11, 0x1, PT ;  /* 0x000000010b00780c */ /* 0x001fda0003f06270 */
[----:B------:R-:W-:Y:S05]  /*0030*/  @!P0 EXIT ;  /* 0x000000000000894d */ /* 0x000fea0003800000 */
[----:B------:R-:W0:Y:S01]  /*0040*/  S2R R10, SR_TID.X ;  /* 0x00000000000a7919 */ /* 0x000e220000002100 */
[----:B------:R-:W1:Y:S01]  /*0050*/  LDCU.64 UR4, c[0x0][0x388] ;  /* 0x00007100ff0477ac */ /* 0x000e620008000a00 */
[C---:B------:R-:W-:Y:S02]  /*0060*/  LOP3.LUT R0, R11.reuse, 0x7ffffff8, RZ, 0xc0, !PT ;  /* 0x7ffffff80b007812 */ /* 0x040fe400078ec0ff */
[----:B------:R-:W-:Y:S01]  /*0070*/  LOP3.LUT R19, R11, 0x7, RZ, 0xc0, !PT ;  /* 0x000000070b137812 */ /* 0x000fe200078ec0ff */
[----:B------:R-:W2:Y:S02]  /*0080*/  LDCU.64 UR10, c[0x0][0x358] ;  /* 0x00006b00ff0a77ac */ /* 0x000ea40008000a00 */
[----:B------:R-:W-:Y:S01]  /*0090*/  IMAD.MOV R12, RZ, RZ, -R0 ;  /* 0x000000ffff0c7224 */ /* 0x000fe200078e0a00 */
[----:B-1----:R-:W-:-:S04]  /*00a0*/  UIADD3 UR4, UP0, UPT, UR4, 0x10, URZ ;  /* 0x0000001004047890 */ /* 0x002fc8000ff1e0ff */
[----:B------:R-:W-:Y:S02]  /*00b0*/  UIADD3.X UR5, UPT, UPT, URZ, UR5, URZ, UP0, !UPT ;  /* 0x00000005ff057290 */ /* 0x000fe400087fe4ff */
[----:B------:R-:W-:Y:S01]  /*00c0*/  IMAD.U32 R2, RZ, RZ, UR4 ;  /* 0x00000004ff027e24 */ /* 0x000fe2000f8e00ff */
[----:B------:R-:W-:-:S03]  /*00d0*/  UMOV UR4, URZ ;  /* 0x000000ff00047c82 */ /* 0x000fc60008000000 */
[----:B------:R-:W-:Y:S01]  /*00e0*/  MOV R3, UR5 ;  /* 0x0000000500037c02 */ /* 0x000fe20008000f00 */
[----:B0-----:R-:W-:Y:S01]  /*00f0*/  IMAD R10, R10, R11, RZ ;  /* 0x0000000b0a0a7224 */ /* 0x001fe200078e02ff */
[----:B--2---:R-:W-:-:S07]  /*0100*/  LOP3.LUT R11, R11, 0x3, RZ, 0xc0, !PT ;  /* 0x000000030b0b7812 */ /* 0x004fce00078ec0ff */
.L_x_22:
[----:B0-----:R-:W0:Y:S01]  /*0110*/  LDCU.64 UR6, c[0x0][0x390] ;  /* 0x00007200ff0677ac */ /* 0x001e220008000a00 */
[----:B-1----:R-:W1:Y:S01]  /*0120*/  LDC R13, c[0x0][0x398] ;  /* 0x0000e600ff0d7b82 */ /* 0x002e620000000800 */
[----:B------:R-:W-:Y:S01]  /*0130*/  UMOV UR5, URZ ;  /* 0x000000ff00057c82 */ /* 0x000fe20008000000 */
[----:B0-----:R-:W-:Y:S02]  /*0140*/  UIMAD UR8, UR7, UR6, UR4 ;  /* 0x00000006070872a4 */ /* 0x001fe4000f8e0204 */
[----:B------:R-:W-:-:S04]  /*0150*/  UIADD3 UR4, UPT, UPT, UR4, 0x1, URZ ;  /* 0x0000000104047890 */ /* 0x000fc8000fffe0ff */
[----:B------:R-:W-:Y:S01]  /*0160*/  UISETP.NE.AND UP1, UPT, UR4, UR7, UPT ;  /* 0x000000070400728c */ /* 0x000fe2000bf25270 */
[----:B-12---:R-:W-:-:S10]  /*0170*/  IMAD R13, R13, UR8, R10 ;  /* 0x000000080d0d7c24 */ /* 0x006fd4000f8e020a */
.L_x_21:
[----:B0-2---:R-:W0:Y:S01]  /*0180*/  LDC.64 R6, c[0x0][0x390] ;  /* 0x0000e400ff067b82 */ /* 0x005e220000000a00 */
[----:B-1----:R-:W1:Y:S01]  /*0190*/  LDCU UR6, c[0x0][0x380] ;  /* 0x00007000ff0677ac */ /* 0x002e620008000800 */
[----:B------:R-:W-:-:S06]  /*01a0*/  IMAD.MOV.U32 R15, RZ, RZ, RZ ;  /* 0x000000ffff0f7224 */ /* 0x000fcc00078e00ff */
[----:B------:R-:W2:Y:S08]  /*01b0*/  LDC R9, c[0x0][0x398] ;  /* 0x0000e600ff097b82 */ /* 0x000eb00000000800 */
[----:B------:R-:W3:Y:S01]  /*01c0*/  LDC.64 R4, c[0x0][0x388] ;  /* 0x0000e200ff047b82 */ /* 0x000ee20000000a00 */
[----:B-1----:R-:W-:Y:S01]  /*01d0*/  UIADD3 UR6, UPT, UPT, UR5, UR6, URZ ;  /* 0x0000000605067290 */ /* 0x002fe2000fffe0ff */
[C---:B0-----:R-:W-:Y:S01]  /*01e0*/  ISETP.GE.U32.AND P1, PT, R7.reuse, 0x8, PT ;  /* 0x000000080700780c */ /* 0x041fe20003f26070 */
[----:B------:R-:W-:Y:S01]  /*01f0*/  IMAD R6, R7, R6, UR5 ;  /* 0x0000000507067e24 */ /* 0x000fe2000f8e0206 */
[----:B------:R-:W-:-:S06]  /*0200*/  UIADD3 UR5, UPT, UPT, UR5, 0x1, URZ ;  /* 0x0000000105057890 */ /* 0x000fcc000fffe0ff */
[----:B------:R-:W-:Y:S01]  /*0210*/  ISETP.NE.AND P0, PT, R7, UR5, PT ;  /* 0x0000000507007c0c */ /* 0x000fe2000bf05270 */
[----:B--2---:R-:W-:Y:S02]  /*0220*/  IMAD R7, R6, R9, UR8 ;  /* 0x0000000806077e24 */ /* 0x004fe4000f8e0209 */
[----:B------:R-:W-:Y:S02]  /*0230*/  IMAD R14, R9, UR6, R10 ;  /* 0x00000006090e7c24 */ /* 0x000fe4000f8e020a */
[----:B---3--:R-:W-:Y:S01]  /*0240*/  IMAD.WIDE R4, R7, 0x4, R4 ;  /* 0x0000000407047825 */ /* 0x008fe200078e0204 */
[----:B------:R-:W-:Y:S07]  /*0250*/  @!P1 BRA `(.L_x_16) ;  /* 0x0000000000ec9947 */ /* 0x000fee0003800000 */
[----:B------:R-:W-:Y:S01]  /*0260*/  IMAD.MOV.U32 R17, RZ, RZ, R13 ;  /* 0x000000ffff117224 */ /* 0x000fe200078e000d */
[----:B------:R-:W-:Y:S01]  /*0270*/  MOV R15, R14 ;  /* 0x0000000e000f7202 */ /* 0x000fe20000000f00 */
[----:B------:R-:W-:-:S07]  /*0280*/  IMAD.MOV.U32 R16, RZ, RZ, R12 ;  /* 0x000000ffff107224 */ /* 0x000fce00078e000c */
.L_x_17:
        /* <DEDUP_REMOVED lines=29> */
[----:B-1----:R-:W-:-:S04]  /*0460*/  IADD3 R25, PT, PT, R18, R21, RZ ;  /* 0x0000001512197210 */ /* 0x002fc80007ffe0ff */
        /* <DEDUP_REMOVED lines=17> */
[----:B------:R-:W-:Y:S01]  /*0580*/  VIADD R16, R16, 0x8 ;  /* 0x0000000810107836 */ /* 0x000fe20000000000 */
[----:B------:R-:W-:Y:S01]  /*0590*/  IADD3 R17, PT, PT, R17, 0x8, RZ ;  /* 0x0000000811117810 */ /* 0x000fe20007ffe0ff */
[----:B------:R-:W-:Y:S01]  /*05a0*/  VIADD R15, R15, 0x8 ;  /* 0x000000080f0f7836 */ /* 0x000fe20000000000 */
[----:B---3--:R-:W-:-:S04]  /*05b0*/  IADD3 R21, PT, PT, R21, R18, RZ ;  /* 0x0000001215157210 */ /* 0x008fc80007ffe0ff */
[----:B--2---:R-:W-:-:S13]  /*05c0*/  ISETP.GE.AND P1, PT, R21, R20, PT ;  /* 0x000000141500720c */ /* 0x004fda0003f26270 */
[----:B------:R1:W-:Y:S01]  /*05d0*/  @!P1 STG.E desc[UR10][R8.64+0xc], R21 ;  /* 0x00000c1508009986 */ /* 0x0003e2000c10190a */
[----:B------:R-:W-:-:S13]  /*05e0*/  ISETP.NE.AND P1, PT, R16, RZ, PT ;  /* 0x000000ff1000720c */ /* 0x000fda0003f25270 */
[----:B-1----:R-:W-:Y:S05]  /*05f0*/  @P1 BRA `(.L_x_17) ;  /* 0xfffffffc00241947 */ /* 0x002fea000383ffff */
[----:B------:R-:W-:-:S07]  /*0600*/  IMAD.MOV.U32 R15, RZ, RZ, R0 ;  /* 0x000000ffff0f7224 */ /* 0x000fce00078e0000 */
.L_x_16:
[----:B------:R-:W-:-:S13]  /*0610*/  ISETP.NE.AND P1, PT, R19, RZ, PT ;  /* 0x000000ff1300720c */ /* 0x000fda0003f25270 */
[----:B------:R-:W-:Y:S05]  /*0620*/  @!P1 BRA `(.L_x_18) ;  /* 0x0000000400189947 */ /* 0x000fea0003800000 */
[----:B------:R-:W-:Y:S01]  /*0630*/  VIADD R6, R19, 0xffffffff ;  /* 0xffffffff13067836 */ /* 0x000fe20000000000 */
[----:B------:R-:W-:-:S04]  /*0640*/  ISETP.NE.AND P1, PT, R11, RZ, PT ;  /* 0x000000ff0b00720c */ /* 0x000fc80003f25270 */
[----:B------:R-:W-:-:S13]  /*0650*/  ISETP.GE.U32.AND P2, PT, R6, 0x3, PT ;  /* 0x000000030600780c */ /* 0x000fda0003f46070 */
[----:B------:R-:W-:Y:S05]  /*0660*/  @!P2 BRA `(.L_x_19) ;  /* 0x000000000078a947 */ /* 0x000fea0003800000 */
[----:B------:R-:W0:Y:S01]  /*0670*/  LDC.64 R8, c[0x0][0x388] ;  /* 0x0000e200ff087b82 */ /* 0x000e220000000a00 */
[----:B------:R-:W-:Y:S01]  /*0680*/  IADD3 R7, PT, PT, R13, R15, RZ ;  /* 0x0000000f0d077210 */ /* 0x000fe20007ffe0ff */
[----:B------:R-:W-:Y:S01]  /*0690*/  IMAD.IADD R17, R14, 0x1, R15 ;  /* 0x000000010e117824 */ /* 0x000fe200078e020f */
[----:B------:R-:W2:Y:S03]  /*06a0*/  LDG.E R16, desc[UR10][R4.64] ;  /* 0x0000000a04107981 */ /* 0x000ea6000c1e1900 */
        /* <DEDUP_REMOVED lines=26> */
.L_x_19:
[----:B------:R-:W-:Y:S05]  /*0850*/  @!P1 BRA `(.L_x_18) ;  /* 0x00000000008c9947 */ /* 0x000fea0003800000 */
[----:B------:R-:W1:Y:S01]  /*0860*/  LDCU UR6, c[0x0][0x394] ;  /* 0x00007280ff0677ac */ /* 0x000e620008000800 */
[----:B------:R-:W-:Y:S01]  /*0870*/  ISETP.NE.AND P1, PT, R11, 0x1, PT ;  /* 0x000000010b00780c */ /* 0x000fe20003f25270 */
[----:B-1----:R-:W-:-:S04]  /*0880*/  ULOP3.LUT UR6, UR6, 0x1, URZ, 0xc0, !UPT ;  /* 0x0000000106067892 */ /* 0x002fc8000f8ec0ff */
[----:B------:R-:W-:-:S08]  /*0890*/  UISETP.NE.U32.AND UP0, UPT, UR6, 0x1, UPT ;  /* 0x000000010600788c */ /* 0x000fd0000bf05070 */
        /* <DEDUP_REMOVED lines=19> */
.L_x_20:
[----:B------:R-:W-:Y:S05]  /*09d0*/  BRA.U UP0, `(.L_x_18) ;  /* 0x00000001002c7547 */ /* 0x000fea000b800000 */
        /* <DEDUP_REMOVED lines=11> */
.L_x_18:
[----:B------:R-:W-:Y:S05]  /*0a90*/  @P0 BRA `(.L_x_21) ;  /* 0xfffffff400b80947 */ /* 0x000fea000383ffff */
[----:B------:R-:W-:Y:S05]  /*0aa0*/  BRA.U UP1, `(.L_x_22) ;  /* 0xfffffff501987547 */ /* 0x000fea000b83ffff */
[----:B------:R-:W-:Y:S05]  /*0ab0*/  EXIT ;  /* 0x000000000000794d */ /* 0x000fea0003800000 */
.L_x_23:
        /* <DEDUP_REMOVED lines=12> */
.L_x_34:


//--------------------- .text._Z24gpu_submatrix_fw_krnl_p1iiPiiii --------------------------
	.section	.text._Z24gpu_submatrix_fw_krnl_p1iiPiiii,"ax",@progbits
	.align	128
        .global         _Z24gpu_submatrix_fw_krnl_p1iiPiiii
        .type           _Z24gpu_submatrix_fw_krnl_p1iiPiiii,@function
        .size           _Z24gpu_submatrix_fw_krnl_p1iiPiiii,(.L_x_35 - _Z24gpu_submatrix_fw_krnl_p1iiPiiii)
        .other          _Z24gpu_submatrix_fw_krnl_p1iiPiiii,@"STO_CUDA_ENTRY STV_DEFAULT"
_Z24gpu_submatrix_fw_krnl_p1iiPiiii:
.text._Z24gpu_submatrix_fw_krnl_p1iiPiiii:
[----:B------:R-:W-:Y:S08]  /*0000*/  LDC R1, c[0x0][0x37c] ;  /* 0x0000df00ff017b82 */ /* 0x000ff00000000800 */
[----:B------:R-:W0:Y:S02]  /*0010*/  LDC R13, c[0x0][0x394] ;  /* 0x0000e500ff0d7b82 */ /* 0x000e240000000800 */
[----:B0-----:R-:W-:-:S13]  /*0020*/  ISETP.GE.AND P0, PT, R13, 0x1, PT ;  /* 0x000000010d00780c */ /* 0x001fda0003f06270 */
[----:B------:R-:W-:Y:S05]  /*0030*/  @!P0 EXIT ;  /* 0x000000000000894d */ /* 0x000fea0003800000 */
[----:B------:R-:W0:Y:S01]  /*0040*/  LDCU.64 UR4, c[0x0][0x388] ;  /* 0x00007100ff0477ac */ /* 0x000e220008000a00 */
[C---:B------:R-:W-:Y:S01]  /*0050*/  LOP3.LUT R21, R13.reuse, 0x7, RZ, 0xc0, !PT ;  /* 0x000000070d157812 */ /* 0x040fe200078ec0ff */
[----:B------:R-:W-:Y:S01]  /*0060*/  IMAD.MOV.U32 R15, RZ, RZ, RZ ;  /* 0x000000ffff0f7224 */ /* 0x000fe200078e00ff */
[C---:B------:R-:W-:Y:S01]  /*0070*/  LOP3.LUT R14, R13.reuse, 0x7ffffff8, RZ, 0xc0, !PT ;  /* 0x7ffffff80d0e7812 */ /* 0x040fe200078ec0ff */
[----:B------:R-:W1:Y:S01]  /*0080*/  LDCU UR8, c[0x0][0x384] ;  /* 0x00007080ff0877ac */ /* 0x000e620008000800 */
[----:B------:R-:W-:Y:S01]  /*0090*/  LOP3.LUT R20, R13, 0x3, RZ, 0xc0, !PT ;  /* 0x000000030d147812 */ /* 0x000fe200078ec0ff */
[----:B------:R-:W-:Y:S01]  /*00a0*/  VIADD R0, R21, 0xffffffff ;  /* 0xffffffff15007836 */ /* 0x000fe20000000000 */
[----:B------:R-:W-:Y:S01]  /*00b0*/  IADD3 R12, PT, PT, -R14, RZ, RZ ;  /* 0x000000ff0e0c7210 */ /* 0x000fe20007ffe1ff */
[----:B------:R-:W2:Y:S03]  /*00c0*/  LDCU.64 UR6, c[0x0][0x358] ;  /* 0x00006b00ff0677ac */ /* 0x000ea60008000a00 */
[----:B------:R-:W-:Y:S01]  /*00d0*/  ISETP.GE.U32.AND P0, PT, R0, 0x3, PT ;  /* 0x000000030000780c */ /* 0x000fe20003f06070 */
[----:B0-----:R-:W-:-:S04]  /*00e0*/  UIADD3 UR4, UP0, UPT, UR4, 0x10, URZ ;  /* 0x0000001004047890 */ /* 0x001fc8000ff1e0ff */
[----:B------:R-:W-:Y:S01]  /*00f0*/  UIADD3.X UR5, UPT, UPT, URZ, UR5, URZ, UP0, !UPT ;  /* 0x00000005ff057290 */ /* 0x000fe200087fe4ff */
[----:B-1----:R-:W-:Y:S02]  /*0100*/  IMAD R13, R13, UR8, RZ ;  /* 0x000000080d0d7c24 */ /* 0x002fe4000f8e02ff */
[----:B------:R-:W-:-:S03]  /*0110*/  IMAD.U32 R2, RZ, RZ, UR4 ;  /* 0x00000004ff027e24 */ /* 0x000fc6000f8e00ff */
[----:B--2---:R-:W-:-:S07]  /*0120*/  IMAD.U32 R3, RZ, RZ, UR5 ;  /* 0x00000005ff037e24 */ /* 0x004fce000f8e00ff */
.L_x_30:
[----:B0-----:R-:W0:Y:S01]  /*0130*/  LDC R10, c[0x0][0x380] ;  /* 0x0000e000ff0a7b82 */ /* 0x001e220000000800 */
[----:B------:R-:W-:-:S07]  /*0140*/  IMAD.MOV.U32 R11, RZ, RZ, RZ ;  /* 0x000000ffff0b7224 */ /* 0x000fce00078e00ff */
[----:B-1----:R-:W1:Y:S01]  /*0150*/  LDC R0, c[0x0][0x398] ;  /* 0x0000e600ff007b82 */ /* 0x002e620000000800 */
[----:B0-----:R-:W-:-:S05]  /*0160*/  IADD3 R10, PT, PT, R15, R10, RZ ;  /* 0x0000000a0f0a7210 */ /* 0x001fca0007ffe0ff */
[----:B-12---:R-:W-:-:S07]  /*0170*/  IMAD R10, R10, R0, R13 ;  /* 0x000000000a0a7224 */ /* 0x006fce00078e020d */
.L_x_29:
[----:B0-----:R-:W0:Y:S01]  /*0180*/  LDC R0, c[0x0][0x380] ;  /* 0x0000e000ff007b82 */ /* 0x001e220000000800 */
[----:B-1----:R-:W1:Y:S01]  /*0190*/  LDCU UR4, c[0x0][0x394] ;  /* 0x00007280ff0477ac */ /* 0x002e620008000800 */
[----:B--2---:R-:W-:-:S06]  /*01a0*/  IMAD.MOV.U32 R17, RZ, RZ, RZ ;  /* 0x000000ffff117224 */ /* 0x004fcc00078e00ff */
[----:B------:R-:W2:Y:S08]  /*01b0*/  LDC R6, c[0x0][0x398] ;  /* 0x0000e600ff067b82 */ /* 0x000eb00000000800 */
[----:B------:R-:W3:Y:S01]  /*01c0*/  LDC.64 R4, c[0x0][0x388] ;  /* 0x0000e200ff047b82 */ /* 0x000ee20000000a00 */
[----:B-1----:R-:W-:Y:S01]  /*01d0*/  UISETP.GE.U32.AND UP0, UPT, UR4, 0x8, UPT ;  /* 0x000000080400788c */ /* 0x002fe2000bf06070 */
[C---:B0-----:R-:W-:Y:S01]  /*01e0*/  IMAD.IADD R0, R11.reuse, 0x1, R0 ;  /* 0x000000010b007824 */ /* 0x041fe200078e0200 */
[----:B------:R-:W-:-:S04]  /*01f0*/  IADD3 R11, PT, PT, R11, 0x1, RZ ;  /* 0x000000010b0b7810 */ /* 0x000fc80007ffe0ff */
[----:B------:R-:W-:Y:S01]  /*0200*/  ISETP.NE.AND P1, PT, R11, UR4, PT ;  /* 0x000000040b007c0c */ /* 0x000fe2000bf25270 */
[----:B--2---:R-:W-:-:S04]  /*0210*/  IMAD R0, R0, R6, R13 ;  /* 0x0000000600007224 */ /* 0x004fc800078e020d */
[----:B------:R-:W-:-:S04]  /*0220*/  IMAD.IADD R7, R0, 0x1, R15 ;  /* 0x0000000100077824 */ /* 0x000fc800078e020f */
[----:B---3--:R-:W-:Y:S01]  /*0230*/  IMAD.WIDE R4, R7, 0x4, R4 ;  /* 0x0000000407047825 */ /* 0x008fe200078e0204 */
[----:B------:R-:W-:Y:S06]  /*0240*/  BRA.U !UP0, `(.L_x_24) ;  /* 0x0000000108ec7547 */ /* 0x000fec000b800000 */
[----:B------:R-:W-:Y:S01]  /*0250*/  MOV R19, R10 ;  /* 0x0000000a00137202 */ /* 0x000fe20000000f00 */
[----:B------:R-:W-:Y:S02]  /*0260*/  IMAD.MOV.U32 R17, RZ, RZ, R0 ;  /* 0x000000ffff117224 */ /* 0x000fe400078e0000 */
[----:B------:R-:W-:-:S07]  /*0270*/  IMAD.MOV.U32 R16, RZ, RZ, R12 ;  /* 0x000000ffff107224 */ /* 0x000fce00078e000c */
.L_x_25:
[--C-:B------:R-:W-:Y:S01]  /*0280*/  IMAD.WIDE R6, R19, 0x4, R2.reuse ;  /* 0x0000000413067825 */ /* 0x100fe200078e0202 */
[----:B------:R-:W2:Y:S03]  /*0290*/  LDG.E R18, desc[UR6][R4.64] ;  /* 0x0000000604127981 */ /* 0x000ea6000c1e1900 */
[----:B------:R-:W-:Y:S01]  /*02a0*/  IMAD.WIDE R8, R17, 0x4, R2 ;  /* 0x0000000411087825 */ /* 0x000fe200078e0202 */
[----:B------:R-:W2:Y:S04]  /*02b0*/  LDG.E R23, desc[UR6][R6.64+-0x10] ;  /* 0xfffff00606177981 */ /* 0x000ea8000c1e1900 */
[----:B------:R-:W3:Y:S01]  /*02c0*/  LDG.E R22, desc[UR6][R8.64+-0x10] ;  /* 0xfffff00608167981 */ /* 0x000ee2000c1e1900 */
[----:B--2---:R-:W-:-:S04]  /*02d0*/  IADD3 R25, PT, PT, R18, R23, RZ ;  /* 0x0000001712197210 */ /* 0x004fc80007ffe0ff */
        /* <DEDUP_REMOVED lines=17> */
[----:B0-----:R-:W-:-:S04]  /*03f0*/  IADD3 R25, PT, PT, R18, R23, RZ ;  /* 0x0000001712197210 */ /* 0x001fc80007ffe0ff */
        /* <DEDUP_REMOVED lines=21> */
[----:B------:R-:W3:Y:S04]  /*0550*/  LDG.E R23, desc[UR6][R6.64+0xc] ;  /* 0x00000c0606177981 */ /* 0x000ee8000c1e1900 */
[----:B------:R-:W3:Y:S01]  /*0560*/  @!P2 LDG.E R18, desc[UR6][R4.64] ;  /* 0x000000060412a981 */ /* 0x000ee2000c1e1900 */
[----:B------:R-:W-:Y:S01]  /*0570*/  VIADD R16, R16, 0x8 ;  /* 0x0000000810107836 */ /* 0x000fe20000000000 */
[----:B------:R-:W-:Y:S01]  /*0580*/  IADD3 R17, PT, PT, R17, 0x8, RZ ;  /* 0x0000000811117810 */ /* 0x000fe20007ffe0ff */
[----:B------:R-:W-:-:S02]  /*0590*/  VIADD R19, R19, 0x8 ;  /* 0x0000000813137836 */ /* 0x000fc40000000000 */
[----:B---3--:R-:W-:-:S05]  /*05a0*/  IMAD.IADD R23, R23, 0x1, R18 ;  /* 0x0000000117177824 */ /* 0x008fca00078e0212 */
[----:B--2---:R-:W-:-:S13]  /*05b0*/  ISETP.GE.AND P2, PT, R23, R22, PT ;  /* 0x000000161700720c */ /* 0x004fda0003f46270 */
[----:B------:R1:W-:Y:S01]  /*05c0*/  @!P2 STG.E desc[UR6][R8.64+0xc], R23 ;  /* 0x00000c170800a986 */ /* 0x0003e2000c101906 */
[----:B------:R-:W-:-:S13]  /*05d0*/  ISETP.NE.AND P2, PT, R16, RZ, PT ;  /* 0x000000ff1000720c */ /* 0x000fda0003f45270 */
[----:B-1----:R-:W-:Y:S05]  /*05e0*/  @P2 BRA `(.L_x_25) ;  /* 0xfffffffc00242947 */ /* 0x002fea000383ffff */
[----:B------:R-:W-:-:S07]  /*05f0*/  IMAD.MOV.U32 R17, RZ, RZ, R14 ;  /* 0x000000ffff117224 */ /* 0x000fce00078e000e */
.L_x_24:
[----:B------:R-:W-:-:S13]  /*0600*/  ISETP.NE.AND P2, PT, R21, RZ, PT ;  /* 0x000000ff1500720c */ /* 0x000fda0003f45270 */
[----:B------:R-:W-:Y:S05]  /*0610*/  @!P2 BRA `(.L_x_26) ;  /* 0x00000004000ca947 */ /* 0x000fea0003800000 */
[----:B------:R-:W-:Y:S01]  /*0620*/  ISETP.NE.AND P2, PT, R20, RZ, PT ;  /* 0x000000ff1400720c */ /* 0x000fe20003f45270 */
[----:B------:R-:W-:-:S12]  /*0630*/  @!P0 BRA `(.L_x_27) ;  /* 0x0000000000788947 */ /* 0x000fd80003800000 */
        /* <DEDUP_REMOVED lines=30> */
.L_x_27:
[----:B------:R-:W-:Y:S05]  /*0820*/  @!P2 BRA `(.L_x_26) ;  /* 0x000000000088a947 */ /* 0x000fea0003800000 */
[----:B------:R-:W1:Y:S01]  /*0830*/  LDCU UR4, c[0x0][0x394] ;  /* 0x00007280ff0477ac */ /* 0x000e620008000800 */
[----:B------:R-:W-:Y:S01]  /*0840*/  ISETP.NE.AND P2, PT, R20, 0x1, PT ;  /* 0x000000011400780c */ /* 0x000fe20003f45270 */
[----:B-1----:R-:W-:-:S12]  /*0850*/  ULOP3.LUT UP0, URZ, UR4, 0x1, URZ, 0xc0, !UPT ;  /* 0x0000000104ff7892 */ /* 0x002fd8000f80c0ff */
[----:B------:R-:W-:Y:S05]  /*0860*/  @!P2 BRA `(.L_x_28) ;  /* 0x000000000048a947 */ /* 0x000fea0003800000 */
[----:B0-----:R-:W0:Y:S01]  /*0870*/  LDC.64 R8, c[0x0][0x388] ;  /* 0x0000e200ff087b82 */ /* 0x001e220000000a00 */
[--C-:B------:R-:W-:Y:S01]  /*0880*/  IMAD.IADD R7, R10, 0x1, R17.reuse ;  /* 0x000000010a077824 */ /* 0x100fe200078e0211 */
[----:B------:R-:W2:Y:S01]  /*0890*/  LDG.E R19, desc[UR6][R4.64] ;  /* 0x0000000604137981 */ /* 0x000ea2000c1e1900 */
[----:B------:R-:W-:Y:S02]  /*08a0*/  IMAD.IADD R23, R0, 0x1, R17 ;  /* 0x0000000100177824 */ /* 0x000fe400078e0211 */
[----:B0-----:R-:W-:-:S04]  /*08b0*/  IMAD.WIDE R6, R7, 0x4, R8 ;  /* 0x0000000407067825 */ /* 0x001fc800078e0208 */
[----:B------:R-:W-:Y:S01]  /*08c0*/  IMAD.WIDE R8, R23, 0x4, R8 ;  /* 0x0000000417087825 */ /* 0x000fe200078e0208 */
[----:B------:R-:W2:Y:S04]  /*08d0*/  LDG.E R16, desc[UR6][R6.64] ;  /* 0x0000000606107981 */ /* 0x000ea8000c1e1900 */
[----:B------:R-:W3:Y:S01]  /*08e0*/  LDG.E R18, desc[UR6][R8.64] ;  /* 0x0000000608127981 */ /* 0x000ee2000c1e1900 */
[----:B--2---:R-:W-:-:S04]  /*08f0*/  IADD3 R23, PT, PT, R19, R16, RZ ;  /* 0x0000001013177210 */ /* 0x004fc80007ffe0ff */
[----:B---3--:R-:W-:Y:S02]  /*0900*/  ISETP.GE.AND P2, PT, R23, R18, PT ;  /* 0x000000121700720c */ /* 0x008fe40003f46270 */
        /* <DEDUP_REMOVED lines=8> */
.L_x_28:
[----:B------:R-:W-:Y:S05]  /*0990*/  BRA.U !UP0, `(.L_x_26) ;  /* 0x00000001082c7547 */ /* 0x000fea000b800000 */
[----:B------:R-:W2:Y:S01]  /*09a0*/  LDC.64 R6, c[0x0][0x388] ;  /* 0x0000e200ff067b82 */ /* 0x000ea20000000a00 */
[----:B01----:R-:W-:Y:S01]  /*09b0*/  IMAD.IADD R9, R10, 0x1, R17 ;  /* 0x000000010a097824 */ /* 0x003fe200078e0211 */
[----:B------:R-:W-:Y:S01]  /*09c0*/  IADD3 R17, PT, PT, R0, R17, RZ ;  /* 0x0000001100117210 */ /* 0x000fe20007ffe0ff */
[----:B------:R-:W3:Y:S02]  /*09d0*/  LDG.E R4, desc[UR6][R4.64] ;  /* 0x0000000604047981 */ /* 0x000ee4000c1e1900 */
[----:B--2---:R-:W-:-:S04]  /*09e0*/  IMAD.WIDE R8, R9, 0x4, R6 ;  /* 0x0000000409087825 */ /* 0x004fc800078e0206 */
[----:B------:R-:W-:Y:S02]  /*09f0*/  IMAD.WIDE R6, R17, 0x4, R6 ;  /* 0x0000000411067825 */ /* 0x000fe400078e0206 */
[----:B------:R-:W3:Y:S04]  /*0a00*/  LDG.E R9, desc[UR6][R8.64] ;  /* 0x0000000608097981 */ /* 0x000ee8000c1e1900 */
[----:B------:R-:W2:Y:S01]  /*0a10*/  LDG.E R0, desc[UR6][R6.64] ;  /* 0x0000000606007981 */ /* 0x000ea2000c1e1900 */
[----:B---3--:R-:W-:-:S05]  /*0a20*/  IMAD.IADD R17, R4, 0x1, R9 ;  /* 0x0000000104117824 */ /* 0x008fca00078e0209 */
[----:B--2---:R-:W-:-:S13]  /*0a30*/  ISETP.GE.AND P2, PT, R17, R0, PT ;  /* 0x000000001100720c */ /* 0x004fda0003f46270 */
[----:B------:R2:W-:Y:S02]  /*0a40*/  @!P2 STG.E desc[UR6][R6.64], R17 ;  /* 0x000000110600a986 */ /* 0x0005e4000c101906 */
.L_x_26:
[----:B------:R-:W-:Y:S05]  /*0a50*/  @P1 BRA `(.L_x_29) ;  /* 0xfffffff400c81947 */ /* 0x000fea000383ffff */
[----:B------:R-:W3:Y:S01]  /*0a60*/  LDCU UR4, c[0x0][0x394] ;  /* 0x00007280ff0477ac */ /* 0x000ee20008000800 */
[----:B------:R-:W-:-:S04]  /*0a70*/  IADD3 R15, PT, PT, R15, 0x1, RZ ;  /* 0x000000010f0f7810 */ /* 0x000fc80007ffe0ff */
[----:B---3--:R-:W-:-:S13]  /*0a80*/  ISETP.NE.AND P1, PT, R15, UR4, PT ;  /* 0x000000040f007c0c */ /* 0x008fda000bf25270 */
[----:B------:R-:W-:Y:S05]  /*0a90*/  @P1 BRA `(.L_x_30) ;  /* 0xfffffff400a41947 */ /* 0x000fea000383ffff */
[----:B------:R-:W-:Y:S05]  /*0aa0*/  EXIT ;  /* 0x000000000000794d */ /* 0x000fea0003800000 */
.L_x_31:
        /* <DEDUP_REMOVED lines=13> */
.L_x_35:


//--------------------- .nv.shared.reserved.0     --------------------------
	.section	.nv.shared.reserved.0,"aw",@nobits
	.weak		__nv_reservedSMEM_offset_0_alias
	.size		__nv_reservedSMEM_offset_0_alias, 0, 64
	.other		__nv_reservedSMEM_offset_0_alias,@"STO_CUDA_RESERVED_SHARED STV_DEFAULT"
__nv_reservedSMEM_offset_0_alias:
	.zero		0
	.zero		64


//--------------------- .nv.constant0._Z24gpu_submatrix_fw_krnl_p4iiPiiii --------------------------
	.section	.nv.constant0._Z24gpu_submatrix_fw_krnl_p4iiPiiii,"a",@progbits
	.sectionflags	@""
	.align	4
.nv.constant0._Z24gpu_submatrix_fw_krnl_p4iiPiiii:
	.zero		924


//--------------------- .nv.constant0._Z24gpu_submatrix_fw_krnl_p3iiPiiii --------------------------
	.section	.nv.constant0._Z24gpu_submatrix_fw_krnl_p3iiPiiii,"a",@progbits
	.sectionflags	@""
	.align	4
.nv.constant0._Z24gpu_submatrix_fw_krnl_p3iiPiiii:
	.zero		924


//--------------------- .nv.constant0._Z24gpu_submatrix_fw_krnl_p2iiPiiii --------------------------
	.section	.nv.constant0._Z24gpu_submatrix_fw_krnl_p2iiPiiii,"a",@progbits
	.sectionflags	@""
	.align	4
.nv.constant0._Z24gpu_submatrix_fw_krnl_p2iiPiiii:
	.zero		924


//--------------------- .nv.constant0._Z24gpu_submatrix_fw_krnl_p1iiPiiii --------------------------
	.section	.nv.constant0._Z24gpu_submatrix_fw_krnl_p1iiPiiii,"a",@progbits
	.sectionflags	@""
	.align	4
.nv.constant0._Z24gpu_submatrix_fw_krnl_p1iiPiiii:
	.zero		924


//--------------------- SYMBOLS --------------------------

	.type		.nv.reservedSmem.offset0,@object
	.size		.nv.reservedSmem.offset0,0x4
